// auto-generated by cutlass_sweep.gemm — config: {"arch": "sm_90", "cluster_m": 2, "cluster_n": 2, "dtype": "tf32", "stages": 4, "tile_k": 64, "tile_m": 128, "tile_n": 128}
#include "cutlass/cutlass.h"
#include "cutlass/gemm/collective/collective_builder.hpp"
#include "cutlass/gemm/device/gemm_universal_adapter.h"
#include "cutlass/gemm/kernel/gemm_universal.hpp"
#include "cutlass/epilogue/collective/collective_builder.hpp"

using ElemA = cutlass::tfloat32_t;
using ElemB = cutlass::tfloat32_t;
using ElemCD = cutlass::tfloat32_t;
using Acc  = float;
using TileShape    = cute::Shape<cute::_128, cute::_128, cute::_64>;
using ClusterShape = cute::Shape<cute::_2, cute::_2, cute::_1>;

using CollectiveEpilogue = typename cutlass::epilogue::collective::CollectiveBuilder<
    cutlass::arch::Sm90, cutlass::arch::OpClassTensorOp,
    TileShape, ClusterShape,
    cutlass::epilogue::collective::EpilogueTileAuto,
    Acc, Acc,
    ElemCD, cutlass::layout::RowMajor, 128 / cutlass::sizeof_bits<ElemCD>::value,
    ElemCD, cutlass::layout::RowMajor, 128 / cutlass::sizeof_bits<ElemCD>::value,
    cutlass::epilogue::collective::EpilogueScheduleAuto
  >::CollectiveOp;

using CollectiveMainloop = typename cutlass::gemm::collective::CollectiveBuilder<
    cutlass::arch::Sm90, cutlass::arch::OpClassTensorOp,
    ElemA, cutlass::layout::RowMajor, 128 / cutlass::sizeof_bits<ElemA>::value,
    ElemB, cutlass::layout::ColumnMajor, 128 / cutlass::sizeof_bits<ElemB>::value,
    Acc,
    TileShape, ClusterShape,
    cutlass::gemm::collective::StageCount<4>,
    cutlass::gemm::collective::KernelScheduleAuto
  >::CollectiveOp;

using GemmKernel = cutlass::gemm::kernel::GemmUniversal<
    cute::Shape<int,int,int,int>,
    CollectiveMainloop,
    CollectiveEpilogue
>;
using Gemm = cutlass::gemm::device::GemmUniversalAdapter<GemmKernel>;

// Force the device kernel symbol into the cubin without needing a host main.
auto* _anchor = &cutlass::device_kernel<GemmKernel>;


// ===== COMPILED SASS (sm_90a) =====

	.target	sm_90a

	.elftype	@"ET_EXEC"


//--------------------- .note.nv.tkinfo           --------------------------
	.section	.note.nv.tkinfo,"",@"SHT_NOTE"
	.sectionflags	@"SHF_NOTE_NV_TKINFO"
	.tkinfo
        /*0018*/ 	.word	0x00000002
        /*0030*/ 	.string	""
        /*0030*/ 	.string	"ptxas"
        /*0030*/ 	.string	"Cuda compilation tools, release 13.0, V13.0.88"
        /*0030*/ 	.string	"Build cuda_13.0.r13.0/compiler.36424714_0"
        /*0030*/ 	.string	"-arch sm_90a -m 64 "



//--------------------- .note.nv.cuinfo           --------------------------
	.section	.note.nv.cuinfo,"",@"SHT_NOTE"
	.sectionflags	@"SHF_NOTE_NV_CUINFO"
        /*0018*/ 	.short	0x0002
        /*001a*/ 	.short	0x005a
        /*001c*/ 	.short	0x0082
	.zero		2


//--------------------- .nv.info                  --------------------------
	.section	.nv.info,"",@"SHT_CUDA_INFO"
	.align	4


	//----- nvinfo : EIATTR_REGCOUNT
	.align		4
        /*0000*/ 	.byte	0x04, 0x2f
        /*0002*/ 	.short	(.L_15 - .L_14)
	.align		4
.L_14:
        /*0004*/ 	.word	index@(_ZN7cutlass13device_kernelINS_4gemm6kernel13GemmUniversalIN4cute5tupleIJiiiiEEENS1_10collective13CollectiveMmaINS1_34MainloopSm90TmaGmmaWarpSpecializedILi4ENS5_IJNS4_1CILi2EEESB_NSA_ILi1EEEEEENS1_35KernelTmaWarpSpecializedCooperativeEEENS5_IJNSA_ILi128EEESG_NSA_ILi64EEEEEENS_10tfloat32_tENS5_IJlSC_lEEESJ_SK_NS4_8TiledMMAINS4_8MMA_AtomIJNS4_4SM904GMMA30MMA_64x128x8_F32TF32TF32_SS_TNILNSO_7ScaleInE1ELSQ_1EEEEEENS4_6LayoutINS5_IJSB_SC_SC_EEENS5_IJSC_NSA_ILi0EEESV_EEEEENS5_IJNS4_10UnderscoreESY_SY_EEEEENS4_23SM90_TMA_LOAD_MULTICASTENS4_14ComposedLayoutINS4_7SwizzleILi3ELi4ELi3EEENS4_18smem_ptr_flag_bitsILi32EEENST_INS5_IJNSA_ILi8EEENSA_ILi32EEEEEENS5_IJS18_SC_EEEEEEEvNS4_8identityES11_S1C_vS1D_EENS_8epilogue10collective6detail29Sm90TmaWarpSpecializedAdapterINS1G_15DefaultEpilogueISJ_SK_SK_NS1F_6thread17LinearCombinationISJ_Li1EffLNS1K_9ScaleType4KindE0ELNS_15FloatRoundStyleE2ESJ_EENS1_15EpilogueDefaultEEEEEvvEEEEvNT_6ParamsE)
        /*0008*/ 	.word	0x000000a8


	//----- nvinfo : EIATTR_FRAME_SIZE
	.align		4
.L_15:
        /*000c*/ 	.byte	0x04, 0x11
        /*000e*/ 	.short	(.L_17 - .L_16)
	.align		4
.L_16:
        /*0010*/ 	.word	index@(_ZN7cutlass13device_kernelINS_4gemm6kernel13GemmUniversalIN4cute5tupleIJiiiiEEENS1_10collective13CollectiveMmaINS1_34MainloopSm90TmaGmmaWarpSpecializedILi4ENS5_IJNS4_1CILi2EEESB_NSA_ILi1EEEEEENS1_35KernelTmaWarpSpecializedCooperativeEEENS5_IJNSA_ILi128EEESG_NSA_ILi64EEEEEENS_10tfloat32_tENS5_IJlSC_lEEESJ_SK_NS4_8TiledMMAINS4_8MMA_AtomIJNS4_4SM904GMMA30MMA_64x128x8_F32TF32TF32_SS_TNILNSO_7ScaleInE1ELSQ_1EEEEEENS4_6LayoutINS5_IJSB_SC_SC_EEENS5_IJSC_NSA_ILi0EEESV_EEEEENS5_IJNS4_10UnderscoreESY_SY_EEEEENS4_23SM90_TMA_LOAD_MULTICASTENS4_14ComposedLayoutINS4_7SwizzleILi3ELi4ELi3EEENS4_18smem_ptr_flag_bitsILi32EEENST_INS5_IJNSA_ILi8EEENSA_ILi32EEEEEENS5_IJS18_SC_EEEEEEEvNS4_8identityES11_S1C_vS1D_EENS_8epilogue10collective6detail29Sm90TmaWarpSpecializedAdapterINS1G_15DefaultEpilogueISJ_SK_SK_NS1F_6thread17LinearCombinationISJ_Li1EffLNS1K_9ScaleType4KindE0ELNS_15FloatRoundStyleE2ESJ_EENS1_15EpilogueDefaultEEEEEvvEEEEvNT_6ParamsE)
        /*0014*/ 	.word	0x00000000


	//----- nvinfo : EIATTR_MIN_STACK_SIZE
	.align		4
.L_17:
        /*0018*/ 	.byte	0x04, 0x12
        /*001a*/ 	.short	(.L_19 - .L_18)
	.align		4
.L_18:
        /*001c*/ 	.word	index@(_ZN7cutlass13device_kernelINS_4gemm6kernel13GemmUniversalIN4cute5tupleIJiiiiEEENS1_10collective13CollectiveMmaINS1_34MainloopSm90TmaGmmaWarpSpecializedILi4ENS5_IJNS4_1CILi2EEESB_NSA_ILi1EEEEEENS1_35KernelTmaWarpSpecializedCooperativeEEENS5_IJNSA_ILi128EEESG_NSA_ILi64EEEEEENS_10tfloat32_tENS5_IJlSC_lEEESJ_SK_NS4_8TiledMMAINS4_8MMA_AtomIJNS4_4SM904GMMA30MMA_64x128x8_F32TF32TF32_SS_TNILNSO_7ScaleInE1ELSQ_1EEEEEENS4_6LayoutINS5_IJSB_SC_SC_EEENS5_IJSC_NSA_ILi0EEESV_EEEEENS5_IJNS4_10UnderscoreESY_SY_EEEEENS4_23SM90_TMA_LOAD_MULTICASTENS4_14ComposedLayoutINS4_7SwizzleILi3ELi4ELi3EEENS4_18smem_ptr_flag_bitsILi32EEENST_INS5_IJNSA_ILi8EEENSA_ILi32EEEEEENS5_IJS18_SC_EEEEEEEvNS4_8identityES11_S1C_vS1D_EENS_8epilogue10collective6detail29Sm90TmaWarpSpecializedAdapterINS1G_15DefaultEpilogueISJ_SK_SK_NS1F_6thread17LinearCombinationISJ_Li1EffLNS1K_9ScaleType4KindE0ELNS_15FloatRoundStyleE2ESJ_EENS1_15EpilogueDefaultEEEEEvvEEEEvNT_6ParamsE)
        /*0020*/ 	.word	0x00000000
.L_19:


//--------------------- .nv.compat                --------------------------
	.section	.nv.compat,"",@"SHT_CUDA_COMPAT_INFO"
	.align	4
        /*0000*/ 	.byte	0x02, 0x09, 0x01, 0x00, 0x02, 0x02, 0x04, 0x00, 0x02, 0x05, 0x05, 0x00, 0x03, 0x07, 0x01, 0x01
        /*0010*/ 	.byte	0x02, 0x03, 0x01, 0x00, 0x02, 0x06, 0x01, 0x00, 0x04, 0x0b, 0x08, 0x00, 0x00, 0x00, 0x00, 0x00
        /*0020*/ 	.byte	0x00, 0x00, 0x00, 0x00


//--------------------- .nv.info._ZN7cutlass13device_kernelINS_4gemm6kernel13GemmUniversalIN4cute5tupleIJiiiiEEENS1_10collective13CollectiveMmaINS1_34MainloopSm90TmaGmmaWarpSpecializedILi4ENS5_IJNS4_1CILi2EEESB_NSA_ILi1EEEEEENS1_35KernelTmaWarpSpecializedCooperativeEEENS5_IJNSA_ILi128EEESG_NSA_ILi64EEEEEENS_10tfloat32_tENS5_IJlSC_lEEESJ_SK_NS4_8TiledMMAINS4_8MMA_AtomIJNS4_4SM904GMMA30MMA_64x128x8_F32TF32TF32_SS_TNILNSO_7ScaleInE1ELSQ_1EEEEEENS4_6LayoutINS5_IJSB_SC_SC_EEENS5_IJSC_NSA_ILi0EEESV_EEEEENS5_IJNS4_10UnderscoreESY_SY_EEEEENS4_23SM90_TMA_LOAD_MULTICASTENS4_14ComposedLayoutINS4_7SwizzleILi3ELi4ELi3EEENS4_18smem_ptr_flag_bitsILi32EEENST_INS5_IJNSA_ILi8EEENSA_ILi32EEEEEENS5_IJS18_SC_EEEEEEEvNS4_8identityES11_S1C_vS1D_EENS_8epilogue10collective6detail29Sm90TmaWarpSpecializedAdapterINS1G_15DefaultEpilogueISJ_SK_SK_NS1F_6thread17LinearCombinationISJ_Li1EffLNS1K_9ScaleType4KindE0ELNS_15FloatRoundStyleE2ESJ_EENS1_15EpilogueDefaultEEEEEvvEEEEvNT_6ParamsE --------------------------
	.section	.nv.info._ZN7cutlass13device_kernelINS_4gemm6kernel13GemmUniversalIN4cute5tupleIJiiiiEEENS1_10collective13CollectiveMmaINS1_34MainloopSm90TmaGmmaWarpSpecializedILi4ENS5_IJNS4_1CILi2EEESB_NSA_ILi1EEEEEENS1_35KernelTmaWarpSpecializedCooperativeEEENS5_IJNSA_ILi128EEESG_NSA_ILi64EEEEEENS_10tfloat32_tENS5_IJlSC_lEEESJ_SK_NS4_8TiledMMAINS4_8MMA_AtomIJNS4_4SM904GMMA30MMA_64x128x8_F32TF32TF32_SS_TNILNSO_7ScaleInE1ELSQ_1EEEEEENS4_6LayoutINS5_IJSB_SC_SC_EEENS5_IJSC_NSA_ILi0EEESV_EEEEENS5_IJNS4_10UnderscoreESY_SY_EEEEENS4_23SM90_TMA_LOAD_MULTICASTENS4_14ComposedLayoutINS4_7SwizzleILi3ELi4ELi3EEENS4_18smem_ptr_flag_bitsILi32EEENST_INS5_IJNSA_ILi8EEENSA_ILi32EEEEEENS5_IJS18_SC_EEEEEEEvNS4_8identityES11_S1C_vS1D_EENS_8epilogue10collective6detail29Sm90TmaWarpSpecializedAdapterINS1G_15DefaultEpilogueISJ_SK_SK_NS1F_6thread17LinearCombinationISJ_Li1EffLNS1K_9ScaleType4KindE0ELNS_15FloatRoundStyleE2ESJ_EENS1_15EpilogueDefaultEEEEEvvEEEEvNT_6ParamsE,"",@"SHT_CUDA_INFO"
	.sectionflags	@""
	.align	4


	//----- nvinfo : EIATTR_CUDA_API_VERSION
	.align		4
        /*0000*/ 	.byte	0x04, 0x37
        /*0002*/ 	.short	(.L_21 - .L_20)
.L_20:
        /*0004*/ 	.word	0x00000082


	//----- nvinfo : EIATTR_KPARAM_INFO
	.align		4
.L_21:
        /*0008*/ 	.byte	0x04, 0x17
        /*000a*/ 	.short	(.L_23 - .L_22)
.L_22:
        /*000c*/ 	.word	0x00000000
        /*0010*/ 	.short	0x0000
        /*0012*/ 	.short	0x0070
        /*0014*/ 	.byte	0x00, 0xf0, 0x01, 0x10


	//----- nvinfo : EIATTR_SPARSE_MMA_MASK
	.align		4
.L_23:
        /*0018*/ 	.byte	0x03, 0x50
        /*001a*/ 	.short	0x0000


	//----- nvinfo : EIATTR_MAXREG_COUNT
	.align		4
        /*001c*/ 	.byte	0x03, 0x1b
        /*001e*/ 	.short	0x00a8


	//----- nvinfo : EIATTR_NUM_BARRIERS
	.align		4
        /*0020*/ 	.byte	0x02, 0x4c
        /*0022*/ 	.byte	0x01
	.zero		1


	//----- nvinfo : EIATTR_EXTERNS
	.align		4
        /*0024*/ 	.byte	0x04, 0x0f
        /*0026*/ 	.short	(.L_25 - .L_24)


	//   ....[0]....
	.align		4
.L_24:
        /*0028*/ 	.word	index@(__assertfail)


	//----- nvinfo : EIATTR_MERCURY_ISA_VERSION
	.align		4
.L_25:
        /*002c*/ 	.byte	0x03, 0x5f
        /*002e*/ 	.short	0x0101


	//----- nvinfo : EIATTR_INT_WARP_WIDE_INSTR_OFFSETS
	.align		4
        /*0030*/ 	.byte	0x04, 0x31
        /*0032*/ 	.short	(.L_27 - .L_26)


	//   ....[0]....
.L_26:
        /*0034*/ 	.word	0x00000480


	//   ....[1]....
        /*0038*/ 	.word	0x000004a0


	//   ....[2]....
        /*003c*/ 	.word	0x00000680


	//   ....[3]....
        /*0040*/ 	.word	0x00002280


	//----- nvinfo : EIATTR_COOP_GROUP_MASK_REGIDS
	.align		4
.L_27:
        /*0044*/ 	.byte	0x04, 0x29
        /*0046*/ 	.short	(.L_29 - .L_28)


	//   ....[0]....
.L_28:
        /*0048*/ 	.word	0xffffffff


	//   ....[1]....
        /*004c*/ 	.word	0xffffffff


	//   ....[2]....
        /*0050*/ 	.word	0xffffffff


	//   ....[3]....
        /*0054*/ 	.word	0xffffffff


	//   ....[4]....
        /*0058*/ 	.word	0xffffffff


	//   ....[5]....
        /*005c*/ 	.word	0xffffffff


	//----- nvinfo : EIATTR_COOP_GROUP_INSTR_OFFSETS
	.align		4
.L_29:
        /*0060*/ 	.byte	0x04, 0x28
        /*0062*/ 	.short	(.L_31 - .L_30)


	//   ....[0]....
.L_30:
        /*0064*/ 	.word	0x00000060


	//   ....[1]....
        /*0068*/ 	.word	0x00000070


	//   ....[2]....
        /*006c*/ 	.word	0x00000130


	//   ....[3]....
        /*0070*/ 	.word	0x000002d0


	//   ....[4]....
        /*0074*/ 	.word	0x00000800


	//   ....[5]....
        /*0078*/ 	.word	0x00001480


	//----- nvinfo : EIATTR_REG_RECONFIG
	.align		4
.L_31:
        /*007c*/ 	.byte	0x01, 0x54
	.zero		2


	//----- nvinfo : EIATTR_SYSCALL_OFFSETS
	.align		4
        /*0080*/ 	.byte	0x04, 0x46
        /*0082*/ 	.short	(.L_33 - .L_32)


	//   ....[0]....
.L_32:
        /*0084*/ 	.word	0x00001670


	//----- nvinfo : EIATTR_MBARRIER_INSTR_OFFSETS
	.align		4
.L_33:
        /*0088*/ 	.byte	0x04, 0x39
        /*008a*/ 	.short	(.L_35 - .L_34)


	//   ....[0]....
.L_34:
        /*008c*/ 	.word	0x00000230
        /*0090*/ 	.word	0x000000ff
        /*0094*/ 	.word	0x00000000
        /*0098*/ 	.short	0x0100
        /*009a*/ 	.byte	0x08
	.zero		1


	//   ....[1]....
        /*009c*/ 	.word	0x00000240
        /*00a0*/ 	.word	0x000000ff
        /*00a4*/ 	.word	0x00000020
        /*00a8*/ 	.short	0x0100
        /*00aa*/ 	.byte	0x08
	.zero		1


	//   ....[2]....
        /*00ac*/ 	.word	0x00000250
        /*00b0*/ 	.word	0x000000ff
        /*00b4*/ 	.word	0x00000008
        /*00b8*/ 	.short	0x0100
        /*00ba*/ 	.byte	0x08
	.zero		1


	//   ....[3]....
        /*00bc*/ 	.word	0x00000260
        /*00c0*/ 	.word	0x000000ff
        /*00c4*/ 	.word	0x00000028
        /*00c8*/ 	.short	0x0100
        /*00ca*/ 	.byte	0x08
	.zero		1


	//   ....[4]....
        /*00cc*/ 	.word	0x00000270
        /*00d0*/ 	.word	0x000000ff
        /*00d4*/ 	.word	0x00000010
        /*00d8*/ 	.short	0x0100
        /*00da*/ 	.byte	0x08
	.zero		1


	//   ....[5]....
        /*00dc*/ 	.word	0x00000280
        /*00e0*/ 	.word	0x000000ff
        /*00e4*/ 	.word	0x00000030
        /*00e8*/ 	.short	0x0100
        /*00ea*/ 	.byte	0x08
	.zero		1


	//   ....[6]....
        /*00ec*/ 	.word	0x00000290
        /*00f0*/ 	.word	0x000000ff
        /*00f4*/ 	.word	0x00000018
        /*00f8*/ 	.short	0x0100
        /*00fa*/ 	.byte	0x08
	.zero		1


	//   ....[7]....
        /*00fc*/ 	.word	0x000002a0
        /*0100*/ 	.word	0x000000ff
        /*0104*/ 	.word	0x00000038
        /*0108*/ 	.short	0x0100
        /*010a*/ 	.byte	0x08
	.zero		1


	//   ....[8]....
        /*010c*/ 	.word	0x00000710
        /*0110*/ 	.word	0x000000ff
        /*0114*/ 	.word	0x00000050
        /*0118*/ 	.short	0x0100
        /*011a*/ 	.byte	0x06
	.zero		1


	//   ....[9]....
        /*011c*/ 	.word	0x000007a0
        /*0120*/ 	.word	0x000000ff
        /*0124*/ 	.word	0x00000058
        /*0128*/ 	.short	0x0100
        /*012a*/ 	.byte	0x06
	.zero		1


	//   ....[10]....
        /*012c*/ 	.word	0x00001730
        /*0130*/ 	.word	0x00000003
        /*0134*/ 	.word	0x00000000
        /*0138*/ 	.short	0x010a
        /*013a*/ 	.byte	0x3f
	.zero		1


	//   ....[11]....
        /*013c*/ 	.word	0x00001790
        /*0140*/ 	.word	0x00000003
        /*0144*/ 	.word	0x00000000
        /*0148*/ 	.short	0x010a
        /*014a*/ 	.byte	0x3f
	.zero		1


	//   ....[12]....
        /*014c*/ 	.word	0x00001cd0
        /*0150*/ 	.word	0x00000005
        /*0154*/ 	.word	0x00000000
        /*0158*/ 	.short	0x010a
        /*015a*/ 	.byte	0x3f
	.zero		1


	//   ....[13]....
        /*015c*/ 	.word	0x00001d10
        /*0160*/ 	.word	0x00000005
        /*0164*/ 	.word	0x00000000
        /*0168*/ 	.short	0x010a
        /*016a*/ 	.byte	0x3f
	.zero		1


	//   ....[14]....
        /*016c*/ 	.word	0x00002130
        /*0170*/ 	.word	0x00000004
        /*0174*/ 	.word	0x00000000
        /*0178*/ 	.short	0x0101
        /*017a*/ 	.byte	0x3f
	.zero		1


	//   ....[15]....
        /*017c*/ 	.word	0x000022f0
        /*0180*/ 	.word	0x00000000
        /*0184*/ 	.word	0x00000000
        /*0188*/ 	.short	0x0101
        /*018a*/ 	.byte	0x3f
	.zero		1


	//   ....[16]....
        /*018c*/ 	.word	0x000074b0
        /*0190*/ 	.word	0x00000014
        /*0194*/ 	.word	0x00000020
        /*0198*/ 	.short	0x010a
        /*019a*/ 	.byte	0x3f
	.zero		1


	//   ....[17]....
        /*019c*/ 	.word	0x00007950
        /*01a0*/ 	.word	0x00000004
        /*01a4*/ 	.word	0x00000058
        /*01a8*/ 	.short	0x0101
        /*01aa*/ 	.byte	0x3f
	.zero		1


	//   ....[18]....
        /*01ac*/ 	.word	0x00008070
        /*01b0*/ 	.word	0x00000005
        /*01b4*/ 	.word	0x00000000
        /*01b8*/ 	.short	0x010a
        /*01ba*/ 	.byte	0x3f
	.zero		1


	//   ....[19]....
        /*01bc*/ 	.word	0x000080f0
        /*01c0*/ 	.word	0x00000007
        /*01c4*/ 	.word	0x00000000
        /*01c8*/ 	.short	0x010a
        /*01ca*/ 	.byte	0x3f
	.zero		1


	//   ....[20]....
        /*01cc*/ 	.word	0x00008180
        /*01d0*/ 	.word	0x00000006
        /*01d4*/ 	.word	0x00000000
        /*01d8*/ 	.short	0x010a
        /*01da*/ 	.byte	0x3f
	.zero		1


	//   ....[21]....
        /*01dc*/ 	.word	0x00008210
        /*01e0*/ 	.word	0x00000003
        /*01e4*/ 	.word	0x00000000
        /*01e8*/ 	.short	0x010a
        /*01ea*/ 	.byte	0x3f
	.zero		1


	//   ....[22]....
        /*01ec*/ 	.word	0x00008270
        /*01f0*/ 	.word	0x00000003
        /*01f4*/ 	.word	0x00000000
        /*01f8*/ 	.short	0x010a
        /*01fa*/ 	.byte	0x3f
	.zero		1


	//   ....[23]....
        /*01fc*/ 	.word	0x000082c0
        /*0200*/ 	.word	0x00000005
        /*0204*/ 	.word	0x00000000
        /*0208*/ 	.short	0x010a
        /*020a*/ 	.byte	0x3f
	.zero		1


	//   ....[24]....
        /*020c*/ 	.word	0x00008390
        /*0210*/ 	.word	0x00000014
        /*0214*/ 	.word	0x00000020
        /*0218*/ 	.short	0x010a
        /*021a*/ 	.byte	0x3f
	.zero		1


	//   ....[25]....
        /*021c*/ 	.word	0x00008460
        /*0220*/ 	.word	0x00000005
        /*0224*/ 	.word	0x00000000
        /*0228*/ 	.short	0x010a
        /*022a*/ 	.byte	0x3f
	.zero		1


	//   ....[26]....
        /*022c*/ 	.word	0x000084b0
        /*0230*/ 	.word	0x00000007
        /*0234*/ 	.word	0x00000000
        /*0238*/ 	.short	0x010a
        /*023a*/ 	.byte	0x3f
	.zero		1


	//   ....[27]....
        /*023c*/ 	.word	0x00008500
        /*0240*/ 	.word	0x00000006
        /*0244*/ 	.word	0x00000000
        /*0248*/ 	.short	0x010a
        /*024a*/ 	.byte	0x3f
	.zero		1


	//----- nvinfo : EIATTR_NUM_MBARRIERS
	.align		4
.L_35:
        /*024c*/ 	.byte	0x03, 0x38
        /*024e*/ 	.short	0x000a


	//----- nvinfo : EIATTR_EXIT_INSTR_OFFSETS
	.align		4
        /*0250*/ 	.byte	0x04, 0x1c
        /*0252*/ 	.short	(.L_37 - .L_36)


	//   ....[0]....
.L_36:
        /*0254*/ 	.word	0x000009d0


	//   ....[1]....
        /*0258*/ 	.word	0x000011e0


	//   ....[2]....
        /*025c*/ 	.word	0x00006b60


	//   ....[3]....
        /*0260*/ 	.word	0x000070c0


	//   ....[4]....
        /*0264*/ 	.word	0x00008260


	//----- nvinfo : EIATTR_MAX_THREADS
	.align		4
.L_37:
        /*0268*/ 	.byte	0x04, 0x05
        /*026a*/ 	.short	(.L_39 - .L_38)
.L_38:
        /*026c*/ 	.word	0x00000180
        /*0270*/ 	.word	0x00000001
        /*0274*/ 	.word	0x00000001


	//----- nvinfo : EIATTR_CRS_STACK_SIZE
	.align		4
.L_39:
        /*0278*/ 	.byte	0x04, 0x1e
        /*027a*/ 	.short	(.L_41 - .L_40)
.L_40:
        /*027c*/ 	.word	0x00000000


	//----- nvinfo : EIATTR_CBANK_PARAM_SIZE
	.align		4
.L_41:
        /*0280*/ 	.byte	0x03, 0x19
        /*0282*/ 	.short	0x0470


	//----- nvinfo : EIATTR_PARAM_CBANK
	.align		4
        /*0284*/ 	.byte	0x04, 0x0a
        /*0286*/ 	.short	(.L_43 - .L_42)
	.align		4
.L_42:
        /*0288*/ 	.word	index@(.nv.constant0._ZN7cutlass13device_kernelINS_4gemm6kernel13GemmUniversalIN4cute5tupleIJiiiiEEENS1_10collective13CollectiveMmaINS1_34MainloopSm90TmaGmmaWarpSpecializedILi4ENS5_IJNS4_1CILi2EEESB_NSA_ILi1EEEEEENS1_35KernelTmaWarpSpecializedCooperativeEEENS5_IJNSA_ILi128EEESG_NSA_ILi64EEEEEENS_10tfloat32_tENS5_IJlSC_lEEESJ_SK_NS4_8TiledMMAINS4_8MMA_AtomIJNS4_4SM904GMMA30MMA_64x128x8_F32TF32TF32_SS_TNILNSO_7ScaleInE1ELSQ_1EEEEEENS4_6LayoutINS5_IJSB_SC_SC_EEENS5_IJSC_NSA_ILi0EEESV_EEEEENS5_IJNS4_10UnderscoreESY_SY_EEEEENS4_23SM90_TMA_LOAD_MULTICASTENS4_14ComposedLayoutINS4_7SwizzleILi3ELi4ELi3EEENS4_18smem_ptr_flag_bitsILi32EEENST_INS5_IJNSA_ILi8EEENSA_ILi32EEEEEENS5_IJS18_SC_EEEEEEEvNS4_8identityES11_S1C_vS1D_EENS_8epilogue10collective6detail29Sm90TmaWarpSpecializedAdapterINS1G_15DefaultEpilogueISJ_SK_SK_NS1F_6thread17LinearCombinationISJ_Li1EffLNS1K_9ScaleType4KindE0ELNS_15FloatRoundStyleE2ESJ_EENS1_15EpilogueDefaultEEEEEvvEEEEvNT_6ParamsE)
        /*028c*/ 	.short	0x0210
        /*028e*/ 	.short	0x0470


	//----- nvinfo : EIATTR_SW_WAR
	.align		4
.L_43:
        /*0290*/ 	.byte	0x04, 0x36
        /*0292*/ 	.short	(.L_45 - .L_44)
.L_44:
        /*0294*/ 	.word	0x00000008
.L_45:


//--------------------- .nv.callgraph             --------------------------
	.section	.nv.callgraph,"",@"SHT_CUDA_CALLGRAPH"
	.align	4
	.sectionentsize	8
	.align		4
        /*0000*/ 	.word	0x00000000
	.align		4
        /*0004*/ 	.word	0xffffffff
	.align		4
        /*0008*/ 	.word	index@(_ZN7cutlass13device_kernelINS_4gemm6kernel13GemmUniversalIN4cute5tupleIJiiiiEEENS1_10collective13CollectiveMmaINS1_34MainloopSm90TmaGmmaWarpSpecializedILi4ENS5_IJNS4_1CILi2EEESB_NSA_ILi1EEEEEENS1_35KernelTmaWarpSpecializedCooperativeEEENS5_IJNSA_ILi128EEESG_NSA_ILi64EEEEEENS_10tfloat32_tENS5_IJlSC_lEEESJ_SK_NS4_8TiledMMAINS4_8MMA_AtomIJNS4_4SM904GMMA30MMA_64x128x8_F32TF32TF32_SS_TNILNSO_7ScaleInE1ELSQ_1EEEEEENS4_6LayoutINS5_IJSB_SC_SC_EEENS5_IJSC_NSA_ILi0EEESV_EEEEENS5_IJNS4_10UnderscoreESY_SY_EEEEENS4_23SM90_TMA_LOAD_MULTICASTENS4_14ComposedLayoutINS4_7SwizzleILi3ELi4ELi3EEENS4_18smem_ptr_flag_bitsILi32EEENST_INS5_IJNSA_ILi8EEENSA_ILi32EEEEEENS5_IJS18_SC_EEEEEEEvNS4_8identityES11_S1C_vS1D_EENS_8epilogue10collective6detail29Sm90TmaWarpSpecializedAdapterINS1G_15DefaultEpilogueISJ_SK_SK_NS1F_6thread17LinearCombinationISJ_Li1EffLNS1K_9ScaleType4KindE0ELNS_15FloatRoundStyleE2ESJ_EENS1_15EpilogueDefaultEEEEEvvEEEEvNT_6ParamsE)
	.align		4
        /*000c*/ 	.word	index@(__assertfail)
	.align		4
        /*0010*/ 	.word	0x00000000
	.align		4
        /*0014*/ 	.word	0xfffffffe
	.align		4
        /*0018*/ 	.word	0x00000000
	.align		4
        /*001c*/ 	.word	0xfffffffd
	.align		4
        /*0020*/ 	.word	0x00000000
	.align		4
        /*0024*/ 	.word	0xfffffffc


//--------------------- .nv.constant4             --------------------------
	.section	.nv.constant4,"a",@progbits
	.align	8
	.align		8
.nv.constant4:
        /*0000*/ 	.dword	__assertfail
	.align		8
        /*0008*/ 	.dword	__unnamed_1
	.align		8
        /*0010*/ 	.dword	_ZN39_INTERNAL_0abc4a52_4_k_cu_d11107c1_69794cuda3std3__45__cpo5beginE
	.align		8
        /*0018*/ 	.dword	_ZN39_INTERNAL_0abc4a52_4_k_cu_d11107c1_69794cuda3std3__45__cpo3endE
	.align		8
        /*0020*/ 	.dword	_ZN39_INTERNAL_0abc4a52_4_k_cu_d11107c1_69794cuda3std3__45__cpo6cbeginE
	.align		8
        /*0028*/ 	.dword	_ZN39_INTERNAL_0abc4a52_4_k_cu_d11107c1_69794cuda3std3__45__cpo4cendE
	.align		8
        /*0030*/ 	.dword	_ZN39_INTERNAL_0abc4a52_4_k_cu_d11107c1_69794cuda3std3__441_GLOBAL__N__0abc4a52_4_k_cu_d11107c1_69796ignoreE
	.align		8
        /*0038*/ 	.dword	_ZN39_INTERNAL_0abc4a52_4_k_cu_d11107c1_69794cuda3std3__419piecewise_constructE
	.align		8
        /*0040*/ 	.dword	_ZN39_INTERNAL_0abc4a52_4_k_cu_d11107c1_69794cuda3std3__48in_placeE
	.align		8
        /*0048*/ 	.dword	_ZN39_INTERNAL_0abc4a52_4_k_cu_d11107c1_69794cuda3std6ranges3__45__cpo4swapE
	.align		8
        /*0050*/ 	.dword	_ZN39_INTERNAL_0abc4a52_4_k_cu_d11107c1_69794cuda3std6ranges3__45__cpo9iter_moveE
	.align		8
        /*0058*/ 	.dword	_ZN39_INTERNAL_0abc4a52_4_k_cu_d11107c1_69794cute7productE
	.align		8
        /*0060*/ 	.dword	_ZN39_INTERNAL_0abc4a52_4_k_cu_d11107c1_69794cute1_E
	.align		8
        /*0068*/ 	.dword	$str$22
	.align		8
        /*0070*/ 	.dword	$str$23


//--------------------- .text._ZN7cutlass13device_kernelINS_4gemm6kernel13GemmUniversalIN4cute5tupleIJiiiiEEENS1_10collective13CollectiveMmaINS1_34MainloopSm90TmaGmmaWarpSpecializedILi4ENS5_IJNS4_1CILi2EEESB_NSA_ILi1EEEEEENS1_35KernelTmaWarpSpecializedCooperativeEEENS5_IJNSA_ILi128EEESG_NSA_ILi64EEEEEENS_10tfloat32_tENS5_IJlSC_lEEESJ_SK_NS4_8TiledMMAINS4_8MMA_AtomIJNS4_4SM904GMMA30MMA_64x128x8_F32TF32TF32_SS_TNILNSO_7ScaleInE1ELSQ_1EEEEEENS4_6LayoutINS5_IJSB_SC_SC_EEENS5_IJSC_NSA_ILi0EEESV_EEEEENS5_IJNS4_10UnderscoreESY_SY_EEEEENS4_23SM90_TMA_LOAD_MULTICASTENS4_14ComposedLayoutINS4_7SwizzleILi3ELi4ELi3EEENS4_18smem_ptr_flag_bitsILi32EEENST_INS5_IJNSA_ILi8EEENSA_ILi32EEEEEENS5_IJS18_SC_EEEEEEEvNS4_8identityES11_S1C_vS1D_EENS_8epilogue10collective6detail29Sm90TmaWarpSpecializedAdapterINS1G_15DefaultEpilogueISJ_SK_SK_NS1F_6thread17LinearCombinationISJ_Li1EffLNS1K_9ScaleType4KindE0ELNS_15FloatRoundStyleE2ESJ_EENS1_15EpilogueDefaultEEEEEvvEEEEvNT_6ParamsE --------------------------
	.section	.text._ZN7cutlass13device_kernelINS_4gemm6kernel13GemmUniversalIN4cute5tupleIJiiiiEEENS1_10collective13CollectiveMmaINS1_34MainloopSm90TmaGmmaWarpSpecializedILi4ENS5_IJNS4_1CILi2EEESB_NSA_ILi1EEEEEENS1_35KernelTmaWarpSpecializedCooperativeEEENS5_IJNSA_ILi128EEESG_NSA_ILi64EEEEEENS_10tfloat32_tENS5_IJlSC_lEEESJ_SK_NS4_8TiledMMAINS4_8MMA_AtomIJNS4_4SM904GMMA30MMA_64x128x8_F32TF32TF32_SS_TNILNSO_7ScaleInE1ELSQ_1EEEEEENS4_6LayoutINS5_IJSB_SC_SC_EEENS5_IJSC_NSA_ILi0EEESV_EEEEENS5_IJNS4_10UnderscoreESY_SY_EEEEENS4_23SM90_TMA_LOAD_MULTICASTENS4_14ComposedLayoutINS4_7SwizzleILi3ELi4ELi3EEENS4_18smem_ptr_flag_bitsILi32EEENST_INS5_IJNSA_ILi8EEENSA_ILi32EEEEEENS5_IJS18_SC_EEEEEEEvNS4_8identityES11_S1C_vS1D_EENS_8epilogue10collective6detail29Sm90TmaWarpSpecializedAdapterINS1G_15DefaultEpilogueISJ_SK_SK_NS1F_6thread17LinearCombinationISJ_Li1EffLNS1K_9ScaleType4KindE0ELNS_15FloatRoundStyleE2ESJ_EENS1_15EpilogueDefaultEEEEEvvEEEEvNT_6ParamsE,"ax",@progbits
	.align	128
.text._ZN7cutlass13device_kernelINS_4gemm6kernel13GemmUniversalIN4cute5tupleIJiiiiEEENS1_10collective13CollectiveMmaINS1_34MainloopSm90TmaGmmaWarpSpecializedILi4ENS5_IJNS4_1CILi2EEESB_NSA_ILi1EEEEEENS1_35KernelTmaWarpSpecializedCooperativeEEENS5_IJNSA_ILi128EEESG_NSA_ILi64EEEEEENS_10tfloat32_tENS5_IJlSC_lEEESJ_SK_NS4_8TiledMMAINS4_8MMA_AtomIJNS4_4SM904GMMA30MMA_64x128x8_F32TF32TF32_SS_TNILNSO_7ScaleInE1ELSQ_1EEEEEENS4_6LayoutINS5_IJSB_SC_SC_EEENS5_IJSC_NSA_ILi0EEESV_EEEEENS5_IJNS4_10UnderscoreESY_SY_EEEEENS4_23SM90_TMA_LOAD_MULTICASTENS4_14ComposedLayoutINS4_7SwizzleILi3ELi4ELi3EEENS4_18smem_ptr_flag_bitsILi32EEENST_INS5_IJNSA_ILi8EEENSA_ILi32EEEEEENS5_IJS18_SC_EEEEEEEvNS4_8identityES11_S1C_vS1D_EENS_8epilogue10collective6detail29Sm90TmaWarpSpecializedAdapterINS1G_15DefaultEpilogueISJ_SK_SK_NS1F_6thread17LinearCombinationISJ_Li1EffLNS1K_9ScaleType4KindE0ELNS_15FloatRoundStyleE2ESJ_EENS1_15EpilogueDefaultEEEEEvvEEEEvNT_6ParamsE:
        .type           _ZN7cutlass13device_kernelINS_4gemm6kernel13GemmUniversalIN4cute5tupleIJiiiiEEENS1_10collective13CollectiveMmaINS1_34MainloopSm90TmaGmmaWarpSpecializedILi4ENS5_IJNS4_1CILi2EEESB_NSA_ILi1EEEEEENS1_35KernelTmaWarpSpecializedCooperativeEEENS5_IJNSA_ILi128EEESG_NSA_ILi64EEEEEENS_10tfloat32_tENS5_IJlSC_lEEESJ_SK_NS4_8TiledMMAINS4_8MMA_AtomIJNS4_4SM904GMMA30MMA_64x128x8_F32TF32TF32_SS_TNILNSO_7ScaleInE1ELSQ_1EEEEEENS4_6LayoutINS5_IJSB_SC_SC_EEENS5_IJSC_NSA_ILi0EEESV_EEEEENS5_IJNS4_10UnderscoreESY_SY_EEEEENS4_23SM90_TMA_LOAD_MULTICASTENS4_14ComposedLayoutINS4_7SwizzleILi3ELi4ELi3EEENS4_18smem_ptr_flag_bitsILi32EEENST_INS5_IJNSA_ILi8EEENSA_ILi32EEEEEENS5_IJS18_SC_EEEEEEEvNS4_8identityES11_S1C_vS1D_EENS_8epilogue10collective6detail29Sm90TmaWarpSpecializedAdapterINS1G_15DefaultEpilogueISJ_SK_SK_NS1F_6thread17LinearCombinationISJ_Li1EffLNS1K_9ScaleType4KindE0ELNS_15FloatRoundStyleE2ESJ_EENS1_15EpilogueDefaultEEEEEvvEEEEvNT_6ParamsE,@function
        .size           _ZN7cutlass13device_kernelINS_4gemm6kernel13GemmUniversalIN4cute5tupleIJiiiiEEENS1_10collective13CollectiveMmaINS1_34MainloopSm90TmaGmmaWarpSpecializedILi4ENS5_IJNS4_1CILi2EEESB_NSA_ILi1EEEEEENS1_35KernelTmaWarpSpecializedCooperativeEEENS5_IJNSA_ILi128EEESG_NSA_ILi64EEEEEENS_10tfloat32_tENS5_IJlSC_lEEESJ_SK_NS4_8TiledMMAINS4_8MMA_AtomIJNS4_4SM904GMMA30MMA_64x128x8_F32TF32TF32_SS_TNILNSO_7ScaleInE1ELSQ_1EEEEEENS4_6LayoutINS5_IJSB_SC_SC_EEENS5_IJSC_NSA_ILi0EEESV_EEEEENS5_IJNS4_10UnderscoreESY_SY_EEEEENS4_23SM90_TMA_LOAD_MULTICASTENS4_14ComposedLayoutINS4_7SwizzleILi3ELi4ELi3EEENS4_18smem_ptr_flag_bitsILi32EEENST_INS5_IJNSA_ILi8EEENSA_ILi32EEEEEENS5_IJS18_SC_EEEEEEEvNS4_8identityES11_S1C_vS1D_EENS_8epilogue10collective6detail29Sm90TmaWarpSpecializedAdapterINS1G_15DefaultEpilogueISJ_SK_SK_NS1F_6thread17LinearCombinationISJ_Li1EffLNS1K_9ScaleType4KindE0ELNS_15FloatRoundStyleE2ESJ_EENS1_15EpilogueDefaultEEEEEvvEEEEvNT_6ParamsE,(.L_x_197 - _ZN7cutlass13device_kernelINS_4gemm6kernel13GemmUniversalIN4cute5tupleIJiiiiEEENS1_10collective13CollectiveMmaINS1_34MainloopSm90TmaGmmaWarpSpecializedILi4ENS5_IJNS4_1CILi2EEESB_NSA_ILi1EEEEEENS1_35KernelTmaWarpSpecializedCooperativeEEENS5_IJNSA_ILi128EEESG_NSA_ILi64EEEEEENS_10tfloat32_tENS5_IJlSC_lEEESJ_SK_NS4_8TiledMMAINS4_8MMA_AtomIJNS4_4SM904GMMA30MMA_64x128x8_F32TF32TF32_SS_TNILNSO_7ScaleInE1ELSQ_1EEEEEENS4_6LayoutINS5_IJSB_SC_SC_EEENS5_IJSC_NSA_ILi0EEESV_EEEEENS5_IJNS4_10UnderscoreESY_SY_EEEEENS4_23SM90_TMA_LOAD_MULTICASTENS4_14ComposedLayoutINS4_7SwizzleILi3ELi4ELi3EEENS4_18smem_ptr_flag_bitsILi32EEENST_INS5_IJNSA_ILi8EEENSA_ILi32EEEEEENS5_IJS18_SC_EEEEEEEvNS4_8identityES11_S1C_vS1D_EENS_8epilogue10collective6detail29Sm90TmaWarpSpecializedAdapterINS1G_15DefaultEpilogueISJ_SK_SK_NS1F_6thread17LinearCombinationISJ_Li1EffLNS1K_9ScaleType4KindE0ELNS_15FloatRoundStyleE2ESJ_EENS1_15EpilogueDefaultEEEEEvvEEEEvNT_6ParamsE)
        .other          _ZN7cutlass13device_kernelINS_4gemm6kernel13GemmUniversalIN4cute5tupleIJiiiiEEENS1_10collective13CollectiveMmaINS1_34MainloopSm90TmaGmmaWarpSpecializedILi4ENS5_IJNS4_1CILi2EEESB_NSA_ILi1EEEEEENS1_35KernelTmaWarpSpecializedCooperativeEEENS5_IJNSA_ILi128EEESG_NSA_ILi64EEEEEENS_10tfloat32_tENS5_IJlSC_lEEESJ_SK_NS4_8TiledMMAINS4_8MMA_AtomIJNS4_4SM904GMMA30MMA_64x128x8_F32TF32TF32_SS_TNILNSO_7ScaleInE1ELSQ_1EEEEEENS4_6LayoutINS5_IJSB_SC_SC_EEENS5_IJSC_NSA_ILi0EEESV_EEEEENS5_IJNS4_10UnderscoreESY_SY_EEEEENS4_23SM90_TMA_LOAD_MULTICASTENS4_14ComposedLayoutINS4_7SwizzleILi3ELi4ELi3EEENS4_18smem_ptr_flag_bitsILi32EEENST_INS5_IJNSA_ILi8EEENSA_ILi32EEEEEENS5_IJS18_SC_EEEEEEEvNS4_8identityES11_S1C_vS1D_EENS_8epilogue10collective6detail29Sm90TmaWarpSpecializedAdapterINS1G_15DefaultEpilogueISJ_SK_SK_NS1F_6thread17LinearCombinationISJ_Li1EffLNS1K_9ScaleType4KindE0ELNS_15FloatRoundStyleE2ESJ_EENS1_15EpilogueDefaultEEEEEvvEEEEvNT_6ParamsE,@"STO_CUDA_ENTRY STV_DEFAULT"
_ZN7cutlass13device_kernelINS_4gemm6kernel13GemmUniversalIN4cute5tupleIJiiiiEEENS1_10collective13CollectiveMmaINS1_34MainloopSm90TmaGmmaWarpSpecializedILi4ENS5_IJNS4_1CILi2EEESB_NSA_ILi1EEEEEENS1_35KernelTmaWarpSpecializedCooperativeEEENS5_IJNSA_ILi128EEESG_NSA_ILi64EEEEEENS_10tfloat32_tENS5_IJlSC_lEEESJ_SK_NS4_8TiledMMAINS4_8MMA_AtomIJNS4_4SM904GMMA30MMA_64x128x8_F32TF32TF32_SS_TNILNSO_7ScaleInE1ELSQ_1EEEEEENS4_6LayoutINS5_IJSB_SC_SC_EEENS5_IJSC_NSA_ILi0EEESV_EEEEENS5_IJNS4_10UnderscoreESY_SY_EEEEENS4_23SM90_TMA_LOAD_MULTICASTENS4_14ComposedLayoutINS4_7SwizzleILi3ELi4ELi3EEENS4_18smem_ptr_flag_bitsILi32EEENST_INS5_IJNSA_ILi8EEENSA_ILi32EEEEEENS5_IJS18_SC_EEEEEEEvNS4_8identityES11_S1C_vS1D_EENS_8epilogue10collective6detail29Sm90TmaWarpSpecializedAdapterINS1G_15DefaultEpilogueISJ_SK_SK_NS1F_6thread17LinearCombinationISJ_Li1EffLNS1K_9ScaleType4KindE0ELNS_15FloatRoundStyleE2ESJ_EENS1_15EpilogueDefaultEEEEEvvEEEEvNT_6ParamsE:
[----:B------:R-:W0:Y:S01]  /*0000*/  LDC R1, c[0x0][0x28] ;  /* 0x00000a00ff017b82 */ /* 0x000e220000000800 */
[----:B------:R-:W1:Y:S01]  /*0010*/  S2R R95, SR_TID.X ;  /* 0x00000000005f7919 */ /* 0x000e620000002100 */
[----:B------:R-:W-:Y:S01]  /*0020*/  ELECT P0, URZ, PT ;  /* 0x00000000003f782f */ /* 0x000fe20003800000 */
[----:B------:R-:W-:Y:S01]  /*0030*/  BSSY B0, `(.L_x_0) ;  /* 0x000000f000007945 */ /* 0x000fe20003800000 */
[--C-:B-1----:R-:W-:Y:S02]  /*0040*/  SHF.R.U32.HI R0, RZ, 0x5, R95.reuse ;  /* 0x00000005ff007819 */ /* 0x102fe4000001165f */
[----:B------:R-:W-:-:S03]  /*0050*/  SHF.R.U32.HI R6, RZ, 0x7, R95 ;  /* 0x00000007ff067819 */ /* 0x000fc6000001165f */
[----:B------:R-:W1:Y:S04]  /*0060*/  SHFL.IDX PT, R2, R0, RZ, 0x1f ;  /* 0x00001fff00027589 */ /* 0x000e6800000e0000 */
[----:B------:R2:W3:Y:S01]  /*0070*/  SHFL.IDX PT, R5, R6, RZ, 0x1f ;  /* 0x00001fff06057589 */ /* 0x0004e200000e0000 */
[----:B-1----:R-:W-:-:S13]  /*0080*/  ISETP.NE.OR P0, PT, R2, RZ, !P0 ;  /* 0x000000ff0200720c */ /* 0x002fda0004705670 */
[----:B0-23--:R-:W-:Y:S05]  /*0090*/  @P0 BRA `(.L_x_1) ;  /* 0x0000000000200947 */ /* 0x00dfea0003800000 */
[----:B------:R-:W-:Y:S02]  /*00a0*/  ULDC.64 UR4, c[0x0][0x198] ;  /* 0x0000660000047ab9 */ /* 0x000fe40000000a00 */
[----:B------:R-:W-:Y:S02]  /*00b0*/  UIADD3 UR6, UP0, UR4, 0xf0, URZ ;  /* 0x000000f004067890 */ /* 0x000fe4000ff1e03f */
[----:B------:R-:W-:Y:S02]  /*00c0*/  UIADD3 UR4, UP1, UR4, 0x1f0, URZ ;  /* 0x000001f004047890 */ /* 0x000fe4000ff3e03f */
[----:B------:R-:W-:Y:S02]  /*00d0*/  UIADD3.X UR7, URZ, UR5, URZ, UP0, !UPT ;  /* 0x000000053f077290 */ /* 0x000fe400087fe43f */
[----:B------:R-:W-:-:S07]  /*00e0*/  UIADD3.X UR5, URZ, UR5, URZ, UP1, !UPT ;  /* 0x000000053f057290 */ /* 0x000fce0008ffe43f */
[----:B------:R0:W-:Y:S02]  /*00f0*/  UTMACCTL.PF [UR6] ;  /* 0x00000000060079b9 */ /* 0x0001e40008040000 */
[----:B------:R0:W-:Y:S02]  /*0100*/  UTMACCTL.PF [UR4] ;  /* 0x00000000040079b9 */ /* 0x0001e40008040000 */
[----:B0-----:R-:W-:Y:S01]  /*0110*/  NOP ;  /* 0x0000000000007918 */ /* 0x001fe20000000000 */
.L_x_1:
[----:B------:R-:W-:Y:S05]  /*0120*/  BSYNC B0 ;  /* 0x0000000000007941 */ /* 0x000fea0003800000 */
.L_x_0:
[----:B------:R-:W0:Y:S02]  /*0130*/  SHFL.IDX PT, R3, R0, RZ, 0x1f ;  /* 0x00001fff00037589 */ /* 0x000e2400000e0000 */
[----:B0-----:R-:W-:-:S13]  /*0140*/  ISETP.NE.AND P0, PT, R3, RZ, PT ;  /* 0x000000ff0300720c */ /* 0x001fda0003f05270 */
[----:B------:R-:W-:Y:S05]  /*0150*/  @P0 BRA `(.L_x_2) ;  /* 0x0000000000580947 */ /* 0x000fea0003800000 */
[----:B------:R-:W0:Y:S01]  /*0160*/  S2UR UR8, SR_CgaCtaId ;  /* 0x00000000000879c3 */ /* 0x000e220000008800 */
[----:B------:R-:W-:Y:S01]  /*0170*/  UMOV UR4, 0x400 ;  /* 0x0000040000047882 */ /* 0x000fe20000000000 */
[----:B------:R-:W-:Y:S01]  /*0180*/  UMOV UR5, 0x1 ;  /* 0x0000000100057882 */ /* 0x000fe20000000000 */
[----:B------:R-:W-:Y:S01]  /*0190*/  UMOV UR6, 0x6 ;  /* 0x0000000600067882 */ /* 0x000fe20000000000 */
[----:B------:R-:W-:Y:S01]  /*01a0*/  ELECT P0, URZ, PT ;  /* 0x00000000003f782f */ /* 0x000fe20003800000 */
[----:B------:R-:W-:-:S04]  /*01b0*/  UIADD3 UR6, -UR6, 0x100000, URZ ;  /* 0x0010000006067890 */ /* 0x000fc8000fffe13f */
[----:B------:R-:W-:Y:S02]  /*01c0*/  USHF.L.U32 UR7, UR6, 0xb, URZ ;  /* 0x0000000b06077899 */ /* 0x000fe4000800063f */
[----:B------:R-:W-:Y:S02]  /*01d0*/  USHF.L.U32 UR6, UR6, 0x1, URZ ;  /* 0x0000000106067899 */ /* 0x000fe4000800063f */
[----:B0-----:R-:W-:Y:S02]  /*01e0*/  ULEA UR8, UR8, UR4, 0x18 ;  /* 0x0000000408087291 */ /* 0x001fe4000f8ec03f */
[----:B------:R-:W-:-:S04]  /*01f0*/  UIADD3 UR4, -UR5, 0x100000, URZ ;  /* 0x0010000005047890 */ /* 0x000fc8000fffe13f */
[----:B------:R-:W-:Y:S02]  /*0200*/  USHF.L.U32 UR5, UR4, 0xb, URZ ;  /* 0x0000000b04057899 */ /* 0x000fe4000800063f */
[----:B------:R-:W-:Y:S01]  /*0210*/  USHF.L.U32 UR4, UR4, 0x1, URZ ;  /* 0x0000000104047899 */ /* 0x000fe2000800063f */
[----:B------:R-:W0:Y:S11]  /*0220*/  FENCE.VIEW.ASYNC.S ;  /* 0x00000000000073c6 */ /* 0x000e360000000000 */
[----:B0-----:R0:W1:Y:S01]  /*0230*/  SYNCS.EXCH.64 URZ, [UR8], UR4 ;  /* 0x00000004083f75b2 */ /* 0x0010620008000100 */
[----:B------:R0:W2:Y:S01]  /*0240*/  SYNCS.EXCH.64 URZ, [UR8+0x20], UR6 ;  /* 0x00002006083f75b2 */ /* 0x0000a20008000100 */
[----:B------:R0:W3:Y:S01]  /*0250*/  SYNCS.EXCH.64 URZ, [UR8+0x8], UR4 ;  /* 0x00000804083f75b2 */ /* 0x0000e20008000100 */
[----:B------:R0:W4:Y:S01]  /*0260*/  SYNCS.EXCH.64 URZ, [UR8+0x28], UR6 ;  /* 0x00002806083f75b2 */ /* 0x0001220008000100 */
[----:B------:R0:W0:Y:S01]  /*0270*/  SYNCS.EXCH.64 URZ, [UR8+0x10], UR4 ;  /* 0x00001004083f75b2 */ /* 0x0000220008000100 */
[----:B------:R0:W0:Y:S01]  /*0280*/  SYNCS.EXCH.64 URZ, [UR8+0x30], UR6 ;  /* 0x00003006083f75b2 */ /* 0x0000220008000100 */
[----:B------:R0:W0:Y:S01]  /*0290*/  SYNCS.EXCH.64 URZ, [UR8+0x18], UR4 ;  /* 0x00001804083f75b2 */ /* 0x0000220008000100 */
[----:B------:R0:W0:Y:S01]  /*02a0*/  SYNCS.EXCH.64 URZ, [UR8+0x38], UR6 ;  /* 0x00003806083f75b2 */ /* 0x0000220008000100 */
[----:B------:R-:W-:Y:S01]  /*02b0*/  NOP ;  /* 0x0000000000007918 */ /* 0x000fe20000000000 */
.L_x_2:
[----:B------:R-:W-:Y:S01]  /*02c0*/  SHF.R.S32.HI R4, RZ, 0x1f, R95 ;  /* 0x0000001fff047819 */ /* 0x000fe2000001145f */
[----:B------:R-:W5:Y:S01]  /*02d0*/  SHFL.IDX PT, R0, R0, RZ, 0x1f ;  /* 0x00001fff00007589 */ /* 0x000f6200000e0000 */
[----:B0-----:R-:W0:Y:S01]  /*02e0*/  S2UR UR8, SR_CTAID.X ;  /* 0x00000000000879c3 */ /* 0x001e220000002500 */
[----:B------:R-:W-:Y:S02]  /*02f0*/  ELECT P0, URZ, PT ;  /* 0x00000000003f782f */ /* 0x000fe40003800000 */
[----:B------:R-:W-:Y:S01]  /*0300*/  LEA.HI R4, R4, R95, RZ, 0x7 ;  /* 0x0000005f04047211 */ /* 0x000fe200078f38ff */
[----:B------:R-:W-:Y:S01]  /*0310*/  ULDC UR4, c[0x0][0x150] ;  /* 0x0000540000047ab9 */ /* 0x000fe20000000800 */
[----:B------:R-:W-:Y:S01]  /*0320*/  SHF.R.S32.HI R10, RZ, 0x1f, R3 ;  /* 0x0000001fff0a7819 */ /* 0x000fe20000011403 */
[----:B------:R-:W-:Y:S01]  /*0330*/  NOP ;  /* 0x0000000000007918 */ /* 0x000fe20000000000 */
[----:B------:R-:W-:Y:S01]  /*0340*/  LOP3.LUT R4, R4, 0xffffff80, RZ, 0xc0, !PT ;  /* 0xffffff8004047812 */ /* 0x000fe200078ec0ff */
[----:B------:R-:W-:Y:S01]  /*0350*/  NOP ;  /* 0x0000000000007918 */ /* 0x000fe20000000000 */
[----:B------:R-:W-:Y:S01]  /*0360*/  LEA.HI R10, R10, R3, RZ, 0x2 ;  /* 0x000000030a0a7211 */ /* 0x000fe200078f10ff */
[----:B------:R-:W1:Y:S01]  /*0370*/  LDC R12, c[0x0][0x144] ;  /* 0x00005100ff0c7b82 */ /* 0x000e620000000800 */
[----:B------:R-:W-:Y:S01]  /*0380*/  IMAD.MOV.U32 R22, RZ, RZ, 0x1 ;  /* 0x00000001ff167424 */ /* 0x000fe200078e00ff */
[----:B------:R-:W-:Y:S01]  /*0390*/  ISETP.NE.AND P3, PT, R5, RZ, PT ;  /* 0x000000ff0500720c */ /* 0x000fe20003f65270 */
[----:B------:R-:W-:Y:S01]  /*03a0*/  IMAD.IADD R8, R95, 0x1, -R4 ;  /* 0x000000015f087824 */ /* 0x000fe200078e0a04 */
[----:B------:R-:W-:Y:S01]  /*03b0*/  LOP3.LUT R10, R10, 0x3ffffffc, RZ, 0xc0, !PT ;  /* 0x3ffffffc0a0a7812 */ /* 0x000fe200078ec0ff */
[----:B------:R-:W2:Y:S03]  /*03c0*/  S2R R4, SR_CTAID.Y ;  /* 0x0000000000047919 */ /* 0x000ea60000002600 */
[----:B------:R-:W-:Y:S01]  /*03d0*/  SHF.R.S32.HI R7, RZ, 0x1f, R8 ;  /* 0x0000001fff077819 */ /* 0x000fe20000011408 */
[----:B------:R-:W-:Y:S01]  /*03e0*/  IMAD.IADD R10, R3, 0x1, -R10 ;  /* 0x00000001030a7824 */ /* 0x000fe200078e0a0a */
[----:B------:R-:W3:Y:S02]  /*03f0*/  LDC R14, c[0x0][0x140] ;  /* 0x00005000ff0e7b82 */ /* 0x000ee40000000800 */
[----:B------:R-:W-:-:S02]  /*0400*/  LEA.HI R7, R7, R8, RZ, 0x3 ;  /* 0x0000000807077211 */ /* 0x000fc400078f18ff */
[----:B-----5:R-:W-:Y:S02]  /*0410*/  ISETP.NE.OR P0, PT, R0, RZ, !P0 ;  /* 0x000000ff0000720c */ /* 0x020fe40004705670 */
[--C-:B------:R-:W-:Y:S02]  /*0420*/  SHF.R.S32.HI R0, RZ, 0x3, R7.reuse ;  /* 0x00000003ff007819 */ /* 0x100fe40000011407 */
[----:B------:R-:W-:Y:S02]  /*0430*/  SHF.R.S32.HI R7, RZ, 0x1f, R7 ;  /* 0x0000001fff077819 */ /* 0x000fe40000011407 */
[----:B0-----:R-:W-:Y:S02]  /*0440*/  I2FP.F32.U32 R9, UR8 ;  /* 0x0000000800097c45 */ /* 0x001fe40008201000 */
[----:B------:R-:W-:-:S03]  /*0450*/  LEA.HI R7, R7, R0, RZ, 0x2 ;  /* 0x0000000007077211 */ /* 0x000fc600078f10ff */
[----:B------:R-:W-:Y:S01]  /*0460*/  FMUL R9, R9, UR4 ;  /* 0x0000000409097c20 */ /* 0x000fe20008400000 */
[----:B------:R-:W-:Y:S01]  /*0470*/  LOP3.LUT R7, R7, 0xfffffffc, RZ, 0xc0, !PT ;  /* 0xfffffffc07077812 */ /* 0x000fe200078ec0ff */
[----:B------:R-:W-:Y:S01]  /*0480*/  VOTEU.ALL UP0, P0 ;  /* 0x00000000003f7886 */ /* 0x000fe20000000000 */
[----:B------:R-:W-:Y:S01]  /*0490*/  ULDC UR4, c[0x0][0x154] ;  /* 0x0000550000047ab9 */ /* 0x000fe20000000800 */
[----:B------:R-:W-:Y:S02]  /*04a0*/  VOTEU.ALL UP1, P0 ;  /* 0x00000000003f7886 */ /* 0x000fe40000020000 */
[----:B------:R-:W0:Y:S01]  /*04b0*/  F2I.U32.TRUNC.NTZ R9, R9 ;  /* 0x0000000900097305 */ /* 0x000e22000020f000 */
[----:B------:R-:W-:Y:S01]  /*04c0*/  IMAD.IADD R7, R0, 0x1, -R7 ;  /* 0x0000000100077824 */ /* 0x000fe200078e0a07 */
[----:B------:R-:W5:Y:S01]  /*04d0*/  @!UP0 S2UR UR7, SR_CgaCtaId ;  /* 0x00000000000789c3 */ /* 0x000f620000008800 */
[----:B------:R-:W-:Y:S01]  /*04e0*/  @!UP0 UMOV UR6, 0x400 ;  /* 0x0000040000068882 */ /* 0x000fe20000000000 */
[----:B---3--:R-:W-:Y:S01]  /*04f0*/  ISETP.EQ.U32.AND P2, PT, R14, 0x1, PT ;  /* 0x000000010e00780c */ /* 0x008fe20003f42070 */
[----:B------:R-:W-:Y:S01]  /*0500*/  IMAD R10, R10, 0x4, R7 ;  /* 0x000000040a0a7824 */ /* 0x000fe200078e0207 */
[----:B--2---:R-:W-:-:S03]  /*0510*/  I2FP.F32.U32 R3, R4 ;  /* 0x0000000400037245 */ /* 0x004fc60000201000 */
[C---:B------:R-:W-:Y:S01]  /*0520*/  IMAD.SHL.U32 R19, R10.reuse, 0x4, RZ ;  /* 0x000000040a137824 */ /* 0x040fe200078e00ff */
[----:B------:R-:W-:Y:S01]  /*0530*/  LEA.HI R0, R10, R10, RZ, 0x1 ;  /* 0x0000000a0a007211 */ /* 0x000fe200078f08ff */
[----:B------:R-:W-:Y:S01]  /*0540*/  FMUL R13, R3, UR4 ;  /* 0x00000004030d7c20 */ /* 0x000fe20008400000 */
[----:B------:R-:W2:Y:S01]  /*0550*/  LDC R7, c[0x0][0x148] ;  /* 0x00005200ff077b82 */ /* 0x000ea20000000800 */
[----:B------:R-:W-:Y:S01]  /*0560*/  UMOV UR4, 0x20 ;  /* 0x0000002000047882 */ /* 0x000fe20000000000 */
[----:B------:R-:W-:Y:S01]  /*0570*/  LOP3.LUT R11, R0, 0xfffffffe, RZ, 0xc0, !PT ;  /* 0xfffffffe000b7812 */ /* 0x000fe200078ec0ff */
[----:B0-----:R-:W-:Y:S01]  /*0580*/  IMAD.MOV R15, RZ, RZ, -R9 ;  /* 0x000000ffff0f7224 */ /* 0x001fe200078e0a09 */
[----:B------:R-:W-:Y:S01]  /*0590*/  SHF.R.S32.HI R9, RZ, 0x1f, R2 ;  /* 0x0000001fff097819 */ /* 0x000fe20000011402 */
[----:B------:R-:W0:Y:S01]  /*05a0*/  F2I.U32.TRUNC.NTZ R13, R13 ;  /* 0x0000000d000d7305 */ /* 0x000e22000020f000 */
[----:B------:R-:W-:Y:S01]  /*05b0*/  LOP3.LUT R19, R10, 0xc, R19, 0x78, !PT ;  /* 0x0000000c0a137812 */ /* 0x000fe200078e7813 */
[----:B-1----:R-:W-:Y:S01]  /*05c0*/  IMAD R3, R12, R15, UR8 ;  /* 0x000000080c037e24 */ /* 0x002fe2000f8e020f */
[----:B------:R-:W-:Y:S01]  /*05d0*/  LEA.HI R9, R9, R2, RZ, 0x2 ;  /* 0x0000000209097211 */ /* 0x000fe200078f10ff */
[----:B------:R-:W-:Y:S01]  /*05e0*/  IMAD.IADD R0, R10, 0x1, -R11 ;  /* 0x000000010a007824 */ /* 0x000fe200078e0a0b */
[----:B------:R-:W-:-:S04]  /*05f0*/  @!UP0 UIADD3 UR4, -UR4, 0x100000, URZ ;  /* 0x0010000004048890 */ /* 0x000fc8000fffe13f */
[----:B------:R-:W-:Y:S02]  /*0600*/  @!UP0 USHF.L.U32 UR5, UR4, 0xb, URZ ;  /* 0x0000000b04058899 */ /* 0x000fe4000800063f */
[----:B------:R-:W-:Y:S01]  /*0610*/  @!UP0 USHF.L.U32 UR4, UR4, 0x1, URZ ;  /* 0x0000000104048899 */ /* 0x000fe2000800063f */
[----:B------:R-:W-:Y:S01]  /*0620*/  VIADD R10, R5, 0xffffffff ;  /* 0xffffffff050a7836 */ /* 0x000fe20000000000 */
[----:B------:R-:W-:Y:S02]  /*0630*/  LOP3.LUT R9, R9, 0xfffffffc, RZ, 0xc0, !PT ;  /* 0xfffffffc09097812 */ /* 0x000fe400078ec0ff */
[----:B------:R-:W-:Y:S01]  /*0640*/  ISETP.NE.AND P4, PT, R0, R3, PT ;  /* 0x000000030000720c */ /* 0x000fe20003f85270 */
[----:B-----5:R-:W-:Y:S01]  /*0650*/  @!UP0 ULEA UR6, UR7, UR6, 0x18 ;  /* 0x0000000607068291 */ /* 0x020fe2000f8ec03f */
[----:B------:R-:W-:Y:S01]  /*0660*/  ISETP.GE.U32.AND P6, PT, R10, 0x2, PT ;  /* 0x000000020a00780c */ /* 0x000fe20003fc6070 */
[----:B------:R-:W-:Y:S01]  /*0670*/  IMAD.IADD R0, R2, 0x1, -R9 ;  /* 0x0000000102007824 */ /* 0x000fe200078e0a09 */
[----:B------:R-:W-:Y:S01]  /*0680*/  VOTEU.ALL UP0, P0 ;  /* 0x00000000003f7886 */ /* 0x000fe20000000000 */
[----:B------:R-:W-:Y:S01]  /*0690*/  LOP3.LUT P0, RZ, R8, 0x7, RZ, 0xc0, !PT ;  /* 0x0000000708ff7812 */ /* 0x000fe2000780c0ff */
[----:B0-----:R-:W-:Y:S01]  /*06a0*/  IMAD.MOV R20, RZ, RZ, -R13 ;  /* 0x000000ffff147224 */ /* 0x001fe200078e0a0d */
[----:B------:R-:W-:-:S02]  /*06b0*/  LOP3.LUT R11, R95, 0x7f, RZ, 0xc0, !PT ;  /* 0x0000007f5f0b7812 */ /* 0x000fc400078ec0ff */
[C---:B------:R-:W-:Y:S01]  /*06c0*/  ISETP.NE.AND P1, PT, R0.reuse, 0x3, PT ;  /* 0x000000030000780c */ /* 0x040fe20003f25270 */
[----:B--2---:R-:W-:Y:S01]  /*06d0*/  IMAD R9, R7, R20, R4 ;  /* 0x0000001407097224 */ /* 0x004fe200078e0204 */
[C---:B------:R-:W-:Y:S02]  /*06e0*/  ISETP.LT.U32.AND P0, PT, R19.reuse, 0x4, !P0 ;  /* 0x000000041300780c */ /* 0x040fe40004701070 */
[----:B------:R-:W-:Y:S01]  /*06f0*/  @P4 LEA.HI R2, R19, R19, RZ, 0x1 ;  /* 0x0000001313024211 */ /* 0x000fe200078f08ff */
[----:B------:R-:W0:Y:S02]  /*0700*/  FENCE.VIEW.ASYNC.S ;  /* 0x00000000000073c6 */ /* 0x000e240000000000 */
[----:B0-----:R0:W1:Y:S01]  /*0710*/  @!UP0 SYNCS.EXCH.64 URZ, [UR6+0x50], UR4 ;  /* 0x00005004063f85b2 */ /* 0x0010620008000100 */
[----:B------:R-:W-:Y:S02]  /*0720*/  ISETP.EQ.OR P1, PT, R0, RZ, !P1 ;  /* 0x000000ff0000720c */ /* 0x000fe40004f22670 */
[----:B------:R-:W-:-:S02]  /*0730*/  @P4 SHF.R.S32.HI R2, RZ, 0x1, R2 ;  /* 0x00000001ff024819 */ /* 0x000fc40000011402 */
[----:B------:R-:W-:Y:S02]  /*0740*/  ISETP.EQ.AND P1, PT, R5, RZ, P1 ;  /* 0x000000ff0500720c */ /* 0x000fe40000f22270 */
[----:B------:R-:W-:Y:S02]  /*0750*/  @P4 ISETP.NE.AND P5, PT, R2, R9, PT ;  /* 0x000000090200420c */ /* 0x000fe40003fa5270 */
[----:B------:R-:W-:Y:S02]  /*0760*/  SEL R9, RZ, 0x1, !P0 ;  /* 0x00000001ff097807 */ /* 0x000fe40004000000 */
[----:B------:R-:W-:Y:S02]  /*0770*/  @P4 SEL R22, RZ, 0x1, P5 ;  /* 0x00000001ff164807 */ /* 0x000fe40002800000 */
[----:B------:R-:W-:Y:S02]  /*0780*/  SEL R18, RZ, 0x1, !P1 ;  /* 0x00000001ff127807 */ /* 0x000fe40004800000 */
[----:B------:R-:W-:Y:S01]  /*0790*/  LOP3.LUT R22, R22, R9, RZ, 0xc0, !PT ;  /* 0x0000000916167212 */ /* 0x000fe200078ec0ff */
[----:B------:R0:W2:Y:S01]  /*07a0*/  @!UP1 SYNCS.EXCH.64 URZ, [UR6+0x58], UR4 ;  /* 0x00005804063f95b2 */ /* 0x0000a20008000100 */
[----:B------:R-:W-:Y:S01]  /*07b0*/  SEL R18, R18, 0x2, P6 ;  /* 0x0000000212127807 */ /* 0x000fe20003000000 */
[----:B------:R-:W-:Y:S01]  /*07c0*/  NOP ;  /* 0x0000000000007918 */ /* 0x000fe20000000000 */
[----:B------:R-:W-:Y:S05]  /*07d0*/  @!P2 BRA `(.L_x_3) ;  /* 0x000000000008a947 */ /* 0x000fea0003800000 */
[----:B-12-4-:R-:W-:Y:S01]  /*07e0*/  UCGABAR_ARV ;  /* 0x00000000000079c7 */ /* 0x016fe20008000000 */
[----:B------:R-:W-:Y:S05]  /*07f0*/  BRA `(.L_x_4) ;  /* 0x0000000000047947 */ /* 0x000fea0003800000 */
.L_x_3:
[----:B-12-4-:R-:W-:Y:S01]  /*0800*/  NOP ;  /* 0x0000000000007918 */ /* 0x016fe20000000000 */
.L_x_4:
[----:B------:R-:W1:Y:S01]  /*0810*/  LDC R2, c[0x0][0x65c] ;  /* 0x00019700ff027b82 */ /* 0x000e620000000800 */
[----:B------:R-:W-:Y:S02]  /*0820*/  IMAD.U32 R8, RZ, RZ, UR8 ;  /* 0x00000008ff087e24 */ /* 0x000fe4000f8e00ff */
[----:B------:R-:W-:Y:S01]  /*0830*/  IMAD.MOV.U32 R9, RZ, RZ, RZ ;  /* 0x000000ffff097224 */ /* 0x000fe200078e00ff */
[----:B-1----:R-:W-:-:S04]  /*0840*/  ISETP.NE.AND P1, PT, R2, 0x1, PT ;  /* 0x000000010200780c */ /* 0x002fc80003f25270 */
[----:B------:R-:W-:-:S09]  /*0850*/  P2R R5, PR, RZ, 0x2 ;  /* 0x00000002ff057803 */ /* 0x000fd20000000000 */
[----:B------:R-:W1:Y:S01]  /*0860*/  @P1 LDC R17, c[0x0][0x10] ;  /* 0x00000400ff111b82 */ /* 0x000e620000000800 */
[----:B------:R-:W-:Y:S02]  /*0870*/  @P1 IMAD.MOV.U32 R5, RZ, RZ, RZ ;  /* 0x000000ffff051224 */ /* 0x000fe400078e00ff */
[----:B------:R-:W-:-:S05]  /*0880*/  @P1 IMAD.MOV.U32 R15, RZ, RZ, RZ ;  /* 0x000000ffff0f1224 */ /* 0x000fca00078e00ff */
[----:B------:R-:W2:Y:S01]  /*0890*/  @!P1 LDC R13, c[0x0][0xc] ;  /* 0x00000300ff0d9b82 */ /* 0x000ea20000000800 */
[----:B0-----:R-:W-:Y:S01]  /*08a0*/  ULDC UR4, c[0x0][0xc] ;  /* 0x0000030000047ab9 */ /* 0x001fe20000000800 */
[----:B------:R-:W-:Y:S01]  /*08b0*/  ULDC UR5, c[0x0][0x10] ;  /* 0x0000040000057ab9 */ /* 0x000fe20000000800 */
[----:B------:R-:W-:Y:S01]  /*08c0*/  ULDC UR6, c[0x0][0x14] ;  /* 0x0000050000067ab9 */ /* 0x000fe20000000800 */
[----:B------:R-:W-:-:S04]  /*08d0*/  UIMAD.WIDE.U32 UR4, UR4, UR5, URZ ;  /* 0x00000005040472a5 */ /* 0x000fc8000f8e003f */
[----:B------:R-:W-:Y:S02]  /*08e0*/  UIMAD.WIDE.U32 UR38, UR4, UR6, URZ ;  /* 0x00000006042672a5 */ /* 0x000fe4000f8e003f */
[----:B------:R-:W-:-:S04]  /*08f0*/  UIMAD UR41, UR5, UR6, URZ ;  /* 0x00000006052972a4 */ /* 0x000fc8000f8e023f */
[----:B------:R-:W-:Y:S01]  /*0900*/  UIADD3 UR41, UR39, UR41, URZ ;  /* 0x0000002927297290 */ /* 0x000fe2000fffe03f */
[----:B-1----:R-:W-:-:S04]  /*0910*/  @P1 IMAD.WIDE.U32 R16, R17, UR8, R4 ;  /* 0x0000000811101c25 */ /* 0x002fc8000f8e0004 */
[----:B------:R-:W-:Y:S02]  /*0920*/  @P1 IMAD.IADD R17, R17, 0x1, R15 ;  /* 0x0000000111111824 */ /* 0x000fe400078e020f */
[----:B--2---:R-:W-:-:S04]  /*0930*/  @!P1 IMAD.WIDE.U32 R8, R4, R13, R8 ;  /* 0x0000000d04089225 */ /* 0x004fc800078e0008 */
[----:B------:R-:W-:Y:S02]  /*0940*/  @!P1 IMAD.MOV.U32 R16, RZ, RZ, R8 ;  /* 0x000000ffff109224 */ /* 0x000fe400078e0008 */
[----:B------:R-:W-:Y:S01]  /*0950*/  @!P1 IMAD.MOV.U32 R17, RZ, RZ, R9 ;  /* 0x000000ffff119224 */ /* 0x000fe200078e0009 */
[----:B------:R-:W-:Y:S06]  /*0960*/  @!P2 BRA `(.L_x_5) ;  /* 0x00000000000ca947 */ /* 0x000fec0003800000 */
[----:B------:R-:W-:Y:S01]  /*0970*/  UCGABAR_WAIT ;  /* 0x0000000000007dc7 */ /* 0x000fe20008000000 */
[----:B------:R-:W-:Y:S01]  /*0980*/  CCTL.IVALL ;  /* 0x00000000ff00798f */ /* 0x000fe20002000000 */
[----:B------:R-:W-:Y:S05]  /*0990*/  BRA `(.L_x_6) ;  /* 0x0000000000047947 */ /* 0x000fea0003800000 */
.L_x_5:
[----:B------:R-:W-:Y:S06]  /*09a0*/  BAR.SYNC.DEFER_BLOCKING 0x0 ;  /* 0x0000000000007b1d */ /* 0x000fec0000010000 */
.L_x_6:
[----:B------:R-:W-:Y:S05]  /*09b0*/  @!P3 BRA `(.L_x_7) ;  /* 0x00000060006cb947 */ /* 0x000fea0003800000 */
[----:B------:R-:W-:-:S13]  /*09c0*/  ISETP.GT.U32.AND P0, PT, R10, 0x1, PT ;  /* 0x000000010a00780c */ /* 0x000fda0003f04070 */
[----:B------:R-:W-:Y:S05]  /*09d0*/  @P0 EXIT ;  /* 0x000000000000094d */ /* 0x000fea0003800000 */
[----:B------:R-:W-:Y:S01]  /*09e0*/  ULDC.64 UR4, c[0x0][0x650] ;  /* 0x0001940000047ab9 */ /* 0x000fe20000000a00 */
[----:B------:R-:W-:Y:S01]  /*09f0*/  PRMT R0, RZ, 0x7610, R0 ;  /* 0x00007610ff007816 */ /* 0x000fe20000000000 */
[----:B------:R-:W-:Y:S01]  /*0a00*/  IMAD.MOV.U32 R103, RZ, RZ, -0x1 ;  /* 0xffffffffff677424 */ /* 0x000fe200078e00ff */
[----:B------:R-:W-:Y:S01]  /*0a10*/  ISETP.GE.U32.AND P0, PT, R16, UR4, PT ;  /* 0x0000000410007c0c */ /* 0x000fe2000bf06070 */
[----:B------:R-:W-:Y:S02]  /*0a20*/  IMAD.MOV.U32 R100, RZ, RZ, -0x1 ;  /* 0xffffffffff647424 */ /* 0x000fe400078e00ff */
[----:B------:R-:W-:Y:S01]  /*0a30*/  IMAD.MOV.U32 R101, RZ, RZ, -0x1 ;  /* 0xffffffffff657424 */ /* 0x000fe200078e00ff */
[----:B------:R-:W-:-:S13]  /*0a40*/  ISETP.GE.U32.AND.EX P0, PT, R17, UR5, PT, P0 ;  /* 0x0000000511007c0c */ /* 0x000fda000bf06100 */
[----:B------:R-:W-:Y:S05]  /*0a50*/  @P0 BRA `(.L_x_8) ;  /* 0x0000000400280947 */ /* 0x000fea0003800000 */
[----:B------:R-:W0:Y:S01]  /*0a60*/  LDC.64 R24, c[0x0][0x628] ;  /* 0x00018a00ff187b82 */ /* 0x000e220000000a00 */
[----:B------:R-:W-:Y:S02]  /*0a70*/  IMAD.MOV.U32 R8, RZ, RZ, R16 ;  /* 0x000000ffff087224 */ /* 0x000fe400078e0010 */
[----:B------:R-:W-:-:S05]  /*0a80*/  IMAD.MOV.U32 R9, RZ, RZ, R17 ;  /* 0x000000ffff097224 */ /* 0x000fca00078e0011 */
[----:B------:R-:W1:Y:S08]  /*0a90*/  LDC R0, c[0x0][0x630] ;  /* 0x00018c00ff007b82 */ /* 0x000e700000000800 */
[----:B------:R-:W2:Y:S01]  /*0aa0*/  LDC.64 R26, c[0x0][0x620] ;  /* 0x00018800ff1a7b82 */ /* 0x000ea20000000a00 */
[----:B0-----:R-:W-:-:S04]  /*0ab0*/  ISETP.NE.U32.AND P0, PT, R24, RZ, PT ;  /* 0x000000ff1800720c */ /* 0x001fc80003f05070 */
[----:B------:R-:W-:-:S13]  /*0ac0*/  ISETP.NE.AND.EX P0, PT, R25, RZ, PT, P0 ;  /* 0x000000ff1900720c */ /* 0x000fda0003f05300 */
[----:B-12---:R-:W-:Y:S05]  /*0ad0*/  @!P0 BRA `(.L_x_9) ;  /* 0x0000000000288947 */ /* 0x006fea0003800000 */
[----:B------:R-:W0:Y:S02]  /*0ae0*/  LDC R15, c[0x0][0x634] ;  /* 0x00018d00ff0f7b82 */ /* 0x000e240000000800 */
[----:B0-----:R-:W-:-:S05]  /*0af0*/  IADD3 R15, P0, R16, R15, RZ ;  /* 0x0000000f100f7210 */ /* 0x001fca0007f1e0ff */
[----:B------:R-:W-:-:S04]  /*0b00*/  IMAD.X R21, RZ, RZ, R17, P0 ;  /* 0x000000ffff157224 */ /* 0x000fc800000e0611 */
[----:B------:R-:W-:-:S04]  /*0b10*/  IMAD.WIDE.U32 R8, R21, R24, RZ ;  /* 0x0000001815087225 */ /* 0x000fc800078e00ff */
[----:B------:R-:W-:-:S04]  /*0b20*/  IMAD.WIDE.U32 R12, P0, R15, R25, R8 ;  /* 0x000000190f0c7225 */ /* 0x000fc80007800008 */
[----:B------:R-:W-:-:S04]  /*0b30*/  IMAD.WIDE.U32 R8, R15, R24, RZ ;  /* 0x000000180f087225 */ /* 0x000fc800078e00ff */
[----:B------:R-:W-:Y:S01]  /*0b40*/  IMAD.X R15, RZ, RZ, RZ, P0 ;  /* 0x000000ffff0f7224 */ /* 0x000fe200000e06ff */
[----:B------:R-:W-:Y:S01]  /*0b50*/  IADD3 RZ, P0, R9, R12, RZ ;  /* 0x0000000c09ff7210 */ /* 0x000fe20007f1e0ff */
[----:B------:R-:W-:-:S04]  /*0b60*/  IMAD.MOV.U32 R14, RZ, RZ, R13 ;  /* 0x000000ffff0e7224 */ /* 0x000fc800078e000d */
[----:B------:R-:W-:-:S08]  /*0b70*/  IMAD.WIDE.U32.X R8, R21, R25, R14, P0 ;  /* 0x0000001915087225 */ /* 0x000fd000000e040e */
.L_x_9:
[----:B------:R-:W0:Y:S01]  /*0b80*/  LDC.64 R28, c[0x0][0x640] ;  /* 0x00019000ff1c7b82 */ /* 0x000e220000000a00 */
[--C-:B------:R-:W-:Y:S01]  /*0b90*/  SHF.R.U64 R101, R8, R0, R9.reuse ;  /* 0x0000000008657219 */ /* 0x100fe20000001209 */
[----:B------:R-:W-:Y:S01]  /*0ba0*/  IMAD R20, R7, R20, R4 ;  /* 0x0000001407147224 */ /* 0x000fe200078e0204 */
[----:B------:R-:W-:Y:S02]  /*0bb0*/  SHF.R.U32.HI R0, RZ, R0, R9 ;  /* 0x00000000ff007219 */ /* 0x000fe40000011609 */
[----:B------:R-:W-:-:S03]  /*0bc0*/  IADD3 R5, P0, RZ, -R101, RZ ;  /* 0x80000065ff057210 */ /* 0x000fc60007f1e0ff */
[----:B------:R-:W1:Y:S02]  /*0bd0*/  LDC R12, c[0x0][0x618] ;  /* 0x00018600ff0c7b82 */ /* 0x000e640000000800 */
[----:B------:R-:W-:-:S04]  /*0be0*/  IMAD.X R9, RZ, RZ, ~R0, P0 ;  /* 0x000000ffff097224 */ /* 0x000fc800000e0e00 */
[-C--:B------:R-:W-:Y:S02]  /*0bf0*/  IMAD R0, R9, R26.reuse, RZ ;  /* 0x0000001a09007224 */ /* 0x080fe400078e02ff */
[----:B------:R-:W2:Y:S01]  /*0c00*/  LDC R14, c[0x0][0x608] ;  /* 0x00018200ff0e7b82 */ /* 0x000ea20000000800 */
[----:B------:R-:W-:-:S04]  /*0c10*/  IMAD.WIDE.U32 R8, R5, R26, R16 ;  /* 0x0000001a05087225 */ /* 0x000fc800078e0010 */
[----:B------:R-:W-:Y:S02]  /*0c20*/  IMAD R5, R5, R27, R0 ;  /* 0x0000001b05057224 */ /* 0x000fe400078e0200 */
[----:B------:R-:W-:Y:S01]  /*0c30*/  IMAD.MOV.U32 R27, RZ, RZ, 0x1 ;  /* 0x00000001ff1b7424 */ /* 0x000fe200078e00ff */
[----:B------:R-:W3:Y:S01]  /*0c40*/  LDC R24, c[0x0][0x658] ;  /* 0x00019600ff187b82 */ /* 0x000ee20000000800 */
[----:B------:R-:W-:Y:S01]  /*0c50*/  IMAD.IADD R5, R9, 0x1, R5 ;  /* 0x0000000109057824 */ /* 0x000fe200078e0205 */
[----:B0-----:R-:W-:Y:S01]  /*0c60*/  ISETP.NE.U32.AND P0, PT, R28, RZ, PT ;  /* 0x000000ff1c00720c */ /* 0x001fe20003f05070 */
[----:B------:R-:W-:-:S03]  /*0c70*/  IMAD.MOV.U32 R9, RZ, RZ, -0x1 ;  /* 0xffffffffff097424 */ /* 0x000fc600078e00ff */
[----:B------:R-:W-:Y:S02]  /*0c80*/  ISETP.NE.AND.EX P0, PT, R29, RZ, PT, P0 ;  /* 0x000000ff1d00720c */ /* 0x000fe40003f05300 */
[----:B------:R-:W0:Y:S01]  /*0c90*/  LDC R21, c[0x0][0x600] ;  /* 0x00018000ff157b82 */ /* 0x000e220000000800 */
[-CC-:B-1----:R-:W-:Y:S02]  /*0ca0*/  SHF.R.U64 R10, R8, R12.reuse, R5.reuse ;  /* 0x0000000c080a7219 */ /* 0x182fe40000001205 */
[----:B------:R-:W-:-:S05]  /*0cb0*/  SHF.R.U32.HI R5, RZ, R12, R5 ;  /* 0x0000000cff057219 */ /* 0x000fca0000011605 */
[----:B------:R-:W1:Y:S01]  /*0cc0*/  LDC R23, c[0x0][0x648] ;  /* 0x00019200ff177b82 */ /* 0x000e620000000800 */
[-CC-:B--2---:R-:W-:Y:S02]  /*0cd0*/  SHF.R.U64 R30, R10, R14.reuse, R5.reuse ;  /* 0x0000000e0a1e7219 */ /* 0x184fe40000001205 */
[----:B------:R-:W-:-:S05]  /*0ce0*/  SHF.R.U32.HI R5, RZ, R14, R5 ;  /* 0x0000000eff057219 */ /* 0x000fca0000011605 */
[----:B------:R-:W2:Y:S01]  /*0cf0*/  LDC R25, c[0x0][0x638] ;  /* 0x00018e00ff197b82 */ /* 0x000ea20000000800 */
[-CC-:B---3--:R-:W-:Y:S02]  /*0d00*/  SHF.R.U64 R14, R30, R24.reuse, R5.reuse ;  /* 0x000000181e0e7219 */ /* 0x188fe40000001205 */
[-C--:B------:R-:W-:Y:S02]  /*0d10*/  SHF.L.U32 R0, R9, R24.reuse, RZ ;  /* 0x0000001809007219 */ /* 0x080fe400000006ff */
[----:B------:R-:W-:Y:S01]  /*0d20*/  SHF.R.U32.HI R5, RZ, R24, R5 ;  /* 0x00000018ff057219 */ /* 0x000fe20000011605 */
[----:B------:R-:W-:Y:S01]  /*0d30*/  IMAD.MOV.U32 R4, RZ, RZ, R14 ;  /* 0x000000ffff047224 */ /* 0x000fe200078e000e */
[----:B------:R-:W-:Y:S01]  /*0d40*/  LOP3.LUT R7, RZ, R0, RZ, 0x33, !PT ;  /* 0x00000000ff077212 */ /* 0x000fe200078e33ff */
[----:B------:R-:W3:Y:S01]  /*0d50*/  LDC R26, c[0x0][0x610] ;  /* 0x00018400ff1a7b82 */ /* 0x000ee20000000800 */
[----:B------:R-:W-:Y:S05]  /*0d60*/  @!P0 BRA `(.L_x_10) ;  /* 0x0000000000288947 */ /* 0x000fea0003800000 */
[----:B------:R-:W4:Y:S02]  /*0d70*/  LDC R13, c[0x0][0x64c] ;  /* 0x00019300ff0d7b82 */ /* 0x000f240000000800 */
[----:B----4-:R-:W-:-:S05]  /*0d80*/  IADD3 R13, P0, R14, R13, RZ ;  /* 0x0000000d0e0d7210 */ /* 0x010fca0007f1e0ff */
        /* <DEDUP_REMOVED lines=8> */
.L_x_10:
[----:B-1----:R-:W-:Y:S01]  /*0e10*/  SHF.R.U64 R4, R4, R23, R5 ;  /* 0x0000001704047219 */ /* 0x002fe20000001205 */
[----:B0-----:R-:W-:Y:S01]  /*0e20*/  VIADD R5, R21, 0xffffffff ;  /* 0xffffffff15057836 */ /* 0x001fe20000000000 */
[----:B------:R-:W-:Y:S02]  /*0e30*/  SHF.L.U32 R0, R27, R24, RZ ;  /* 0x000000181b007219 */ /* 0x000fe400000006ff */
[----:B------:R-:W-:Y:S01]  /*0e40*/  LOP3.LUT R7, R30, R7, RZ, 0xc0, !PT ;  /* 0x000000071e077212 */ /* 0x000fe200078ec0ff */
[----:B------:R-:W-:Y:S01]  /*0e50*/  IMAD.MOV R8, RZ, RZ, -R4 ;  /* 0x000000ffff087224 */ /* 0x000fe200078e0a04 */
[----:B------:R-:W-:Y:S02]  /*0e60*/  SEL R3, R3, R20, !P1 ;  /* 0x0000001403037207 */ /* 0x000fe40004800000 */
[----:B------:R-:W-:Y:S01]  /*0e70*/  LOP3.LUT R5, R10, R5, RZ, 0xc0, !PT ;  /* 0x000000050a057212 */ /* 0x000fe200078ec0ff */
[----:B------:R-:W-:Y:S02]  /*0e80*/  IMAD R4, R0, R4, R7 ;  /* 0x0000000400047224 */ /* 0x000fe400078e0207 */
[----:B--2---:R-:W-:-:S02]  /*0e90*/  IMAD R0, R8, R25, R14 ;  /* 0x0000001908007224 */ /* 0x004fc400078e020e */
[----:B---3--:R-:W-:Y:S02]  /*0ea0*/  IMAD R3, R4, R26, R3 ;  /* 0x0000001a04037224 */ /* 0x008fe400078e0203 */
[----:B------:R-:W-:Y:S02]  /*0eb0*/  IMAD.MOV.U32 R7, RZ, RZ, 0x1 ;  /* 0x00000001ff077424 */ /* 0x000fe400078e00ff */
[----:B------:R-:W-:-:S03]  /*0ec0*/  IMAD R4, R0, R21, R5 ;  /* 0x0000001500047224 */ /* 0x000fc600078e0205 */
[----:B------:R-:W-:Y:S02]  /*0ed0*/  PRMT R0, R7, 0x7610, R0 ;  /* 0x0000761007007816 */ /* 0x000fe40000000000 */
[----:B------:R-:W-:Y:S02]  /*0ee0*/  SEL R100, R4, R3, !P1 ;  /* 0x0000000304647207 */ /* 0x000fe40004800000 */
[----:B------:R-:W-:-:S07]  /*0ef0*/  SEL R103, R3, R4, !P1 ;  /* 0x0000000403677207 */ /* 0x000fce0004800000 */
.L_x_8:
[----:B------:R-:W-:-:S08]  /*0f00*/  NOP ;  /* 0x0000000000007918 */ /* 0x000fd00000000000 */
[----:B------:R-:W0:Y:S02]  /*0f10*/  USETMAXREG.TRY_ALLOC.CTAPOOL UP0, 0xe8 ;  /* 0x000000e8000079c8 */ /* 0x000e240008000600 */
[----:B0-----:R-:W-:-:S13]  /*0f20*/  PLOP3.LUT P0, PT, PT, PT, UP0, 0x80, 0x0 ;  /* 0x000000000000781c */ /* 0x001fda0003f0f008 */
[----:B------:R-:W-:Y:S05]  /*0f30*/  @!P0 BRA `(.L_x_8) ;  /* 0xfffffffc00f08947 */ /* 0x000fea000383ffff */
[----:B------:R-:W-:Y:S01]  /*0f40*/  ULDC.64 UR4, c[0x0][0x598] ;  /* 0x0001660000047ab9 */ /* 0x000fe20000000a00 */
[----:B------:R-:W-:Y:S01]  /*0f50*/  ULDC.64 UR36, c[0x0][0x208] ;  /* 0x0000820000247ab9 */ /* 0x000fe20000000a00 */
[----:B------:R-:W-:-:S04]  /*0f60*/  ISETP.NE.U32.AND P0, PT, RZ, UR4, PT ;  /* 0x00000004ff007c0c */ /* 0x000fc8000bf05070 */
[----:B------:R-:W-:-:S13]  /*0f70*/  ISETP.NE.AND.EX P0, PT, RZ, UR5, PT, P0 ;  /* 0x00000005ff007c0c */ /* 0x000fda000bf05300 */
[----:B------:R-:W-:Y:S05]  /*0f80*/  @!P0 BRA `(.L_x_11) ;  /* 0x00000000001c8947 */ /* 0x000fea0003800000 */
[----:B------:R-:W0:Y:S02]  /*0f90*/  LDC.64 R4, c[0x0][0x598] ;  /* 0x00016600ff047b82 */ /* 0x000e240000000a00 */
[----:B0-----:R-:W2:Y:S02]  /*0fa0*/  LDG.E.64 R4, desc[UR36][R4.64] ;  /* 0x0000002404047981 */ /* 0x001ea4000c1e1b00 */
[----:B--2---:R-:W-:-:S04]  /*0fb0*/  ISETP.NE.U32.AND P0, PT, R4, RZ, PT ;  /* 0x000000ff0400720c */ /* 0x004fc80003f05070 */
[----:B------:R-:W-:-:S13]  /*0fc0*/  ISETP.NE.AND.EX P0, PT, R5, RZ, PT, P0 ;  /* 0x000000ff0500720c */ /* 0x000fda0003f05300 */
[----:B------:R-:W-:Y:S05]  /*0fd0*/  @!P0 BRA `(.L_x_11) ;  /* 0x0000000000088947 */ /* 0x000fea0003800000 */
[----:B------:R0:W5:Y:S01]  /*0fe0*/  LD.E R23, desc[UR36][R4.64] ;  /* 0x0000002404177980 */ /* 0x000162000c101900 */
[----:B------:R-:W-:Y:S05]  /*0ff0*/  BRA `(.L_x_12) ;  /* 0x0000000000247947 */ /* 0x000fea0003800000 */
.L_x_11:
[----:B------:R-:W-:Y:S02]  /*1000*/  ULDC.64 UR4, c[0x0][0x588] ;  /* 0x0001620000047ab9 */ /* 0x000fe40000000a00 */
[----:B------:R-:W-:-:S04]  /*1010*/  ISETP.NE.U32.AND P0, PT, RZ, UR4, PT ;  /* 0x00000004ff007c0c */ /* 0x000fc8000bf05070 */
[----:B------:R-:W-:-:S13]  /*1020*/  ISETP.NE.AND.EX P0, PT, RZ, UR5, PT, P0 ;  /* 0x00000005ff007c0c */ /* 0x000fda000bf05300 */
[----:B------:R-:W-:Y:S05]  /*1030*/  @!P0 BRA `(.L_x_13) ;  /* 0x00000000000c8947 */ /* 0x000fea0003800000 */
[----:B------:R-:W0:Y:S02]  /*1040*/  LDC.64 R4, c[0x0][0x588] ;  /* 0x00016200ff047b82 */ /* 0x000e240000000a00 */
[----:B0-----:R1:W5:Y:S01]  /*1050*/  LDG.E R23, desc[UR36][R4.64] ;  /* 0x0000002404177981 */ /* 0x001362000c1e1900 */
[----:B------:R-:W-:Y:S05]  /*1060*/  BRA `(.L_x_12) ;  /* 0x0000000000087947 */ /* 0x000fea0003800000 */
.L_x_13:
[----:B------:R-:W-:Y:S02]  /*1070*/  ULDC UR4, c[0x0][0x580] ;  /* 0x0001600000047ab9 */ /* 0x000fe40000000800 */
[----:B------:R-:W-:-:S07]  /*1080*/  IMAD.U32 R23, RZ, RZ, UR4 ;  /* 0x00000004ff177e24 */ /* 0x000fce000f8e00ff */
.L_x_12:
[----:B------:R-:W-:Y:S02]  /*1090*/  ULDC.64 UR4, c[0x0][0x5a0] ;  /* 0x0001680000047ab9 */ /* 0x000fe40000000a00 */
[----:B------:R-:W-:-:S04]  /*10a0*/  ISETP.NE.U32.AND P0, PT, RZ, UR4, PT ;  /* 0x00000004ff007c0c */ /* 0x000fc8000bf05070 */
[----:B------:R-:W-:-:S13]  /*10b0*/  ISETP.NE.AND.EX P0, PT, RZ, UR5, PT, P0 ;  /* 0x00000005ff007c0c */ /* 0x000fda000bf05300 */
[----:B------:R-:W-:Y:S05]  /*10c0*/  @!P0 BRA `(.L_x_14) ;  /* 0x00000000001c8947 */ /* 0x000fea0003800000 */
[----:B01----:R-:W0:Y:S02]  /*10d0*/  LDC.64 R4, c[0x0][0x5a0] ;  /* 0x00016800ff047b82 */ /* 0x003e240000000a00 */
[----:B0-----:R-:W2:Y:S02]  /*10e0*/  LDG.E.64 R4, desc[UR36][R4.64] ;  /* 0x0000002404047981 */ /* 0x001ea4000c1e1b00 */
[----:B--2---:R-:W-:-:S04]  /*10f0*/  ISETP.NE.U32.AND P0, PT, R4, RZ, PT ;  /* 0x000000ff0400720c */ /* 0x004fc80003f05070 */
[----:B------:R-:W-:-:S13]  /*1100*/  ISETP.NE.AND.EX P0, PT, R5, RZ, PT, P0 ;  /* 0x000000ff0500720c */ /* 0x000fda0003f05300 */
[----:B------:R-:W-:Y:S05]  /*1110*/  @!P0 BRA `(.L_x_14) ;  /* 0x0000000000088947 */ /* 0x000fea0003800000 */
[----:B------:R0:W5:Y:S01]  /*1120*/  LD.E R90, desc[UR36][R4.64] ;  /* 0x00000024045a7980 */ /* 0x000162000c101900 */
[----:B------:R-:W-:Y:S05]  /*1130*/  BRA `(.L_x_15) ;  /* 0x0000000000247947 */ /* 0x000fea0003800000 */
.L_x_14:
[----:B------:R-:W-:Y:S02]  /*1140*/  ULDC.64 UR4, c[0x0][0x590] ;  /* 0x0001640000047ab9 */ /* 0x000fe40000000a00 */
[----:B------:R-:W-:-:S04]  /*1150*/  ISETP.NE.U32.AND P0, PT, RZ, UR4, PT ;  /* 0x00000004ff007c0c */ /* 0x000fc8000bf05070 */
[----:B------:R-:W-:-:S13]  /*1160*/  ISETP.NE.AND.EX P0, PT, RZ, UR5, PT, P0 ;  /* 0x00000005ff007c0c */ /* 0x000fda000bf05300 */
[----:B------:R-:W-:Y:S05]  /*1170*/  @!P0 BRA `(.L_x_16) ;  /* 0x00000000000c8947 */ /* 0x000fea0003800000 */
[----:B------:R-:W2:Y:S02]  /*1180*/  LDC.64 R90, c[0x0][0x590] ;  /* 0x00016400ff5a7b82 */ /* 0x000ea40000000a00 */
[----:B--2---:R2:W5:Y:S01]  /*1190*/  LDG.E R90, desc[UR36][R90.64] ;  /* 0x000000245a5a7981 */ /* 0x004562000c1e1900 */
[----:B------:R-:W-:Y:S05]  /*11a0*/  BRA `(.L_x_15) ;  /* 0x0000000000087947 */ /* 0x000fea0003800000 */
.L_x_16:
[----:B------:R-:W-:Y:S02]  /*11b0*/  ULDC UR4, c[0x0][0x584] ;  /* 0x0001610000047ab9 */ /* 0x000fe40000000800 */
[----:B------:R-:W-:-:S07]  /*11c0*/  IMAD.U32 R90, RZ, RZ, UR4 ;  /* 0x00000004ff5a7e24 */ /* 0x000fce000f8e00ff */
.L_x_15:
[----:B------:R-:W-:-:S13]  /*11d0*/  LOP3.LUT P0, RZ, R0, 0xff, RZ, 0xc0, !PT ;  /* 0x000000ff00ff7812 */ /* 0x000fda000780c0ff */
[----:B------:R-:W-:Y:S05]  /*11e0*/  @!P0 EXIT ;  /* 0x000000000000894d */ /* 0x000fea0003800000 */
[----:B------:R-:W3:Y:S01]  /*11f0*/  LDC R93, c[0x0][0x658] ;  /* 0x00019600ff5d7b82 */ /* 0x000ee20000000800 */
[----:B------:R-:W-:Y:S01]  /*1200*/  ULDC.64 UR6, c[0x0][0x288] ;  /* 0x0000a20000067ab9 */ /* 0x000fe20000000a00 */
[----:B------:R-:W-:Y:S01]  /*1210*/  LOP3.LUT R6, R6, 0x1, RZ, 0xc0, !PT ;  /* 0x0000000106067812 */ /* 0x000fe200078ec0ff */
[----:B------:R-:W-:Y:S01]  /*1220*/  UIADD3 UR4, UR7, 0x3f, URZ ;  /* 0x0000003f07047890 */ /* 0x000fe2000fffe03f */
[----:B------:R-:W-:Y:S01]  /*1230*/  SHF.R.U32.HI R0, RZ, 0x2, R95 ;  /* 0x00000002ff007819 */ /* 0x000fe2000001165f */
[----:B------:R-:W-:Y:S01]  /*1240*/  IMAD.U32 R3, RZ, RZ, UR6 ;  /* 0x00000006ff037e24 */ /* 0x000fe2000f8e00ff */
[----:B------:R-:W-:Y:S01]  /*1250*/  SHF.R.U32.HI R11, RZ, 0x1, R11 ;  /* 0x00000001ff0b7819 */ /* 0x000fe2000001160b */
[----:B------:R-:W-:Y:S01]  /*1260*/  USHF.R.S32.HI UR5, URZ, 0x1f, UR4 ;  /* 0x0000001f3f057899 */ /* 0x000fe20008011404 */
[----:B01----:R-:W0:Y:S01]  /*1270*/  LDC.64 R4, c[0x0][0x5c8] ;  /* 0x00017200ff047b82 */ /* 0x003e220000000a00 */
[----:B------:R-:W-:Y:S01]  /*1280*/  LOP3.LUT R94, R95, 0x3, RZ, 0xc0, !PT ;  /* 0x000000035f5e7812 */ /* 0x000fe200078ec0ff */
[----:B------:R-:W-:Y:S01]  /*1290*/  IMAD.SHL.U32 R7, R6, 0x40, RZ ;  /* 0x0000004006077824 */ /* 0x000fe200078e00ff */
[----:B------:R-:W-:Y:S01]  /*12a0*/  LOP3.LUT R0, R0, 0x7, RZ, 0xc0, !PT ;  /* 0x0000000700007812 */ /* 0x000fe200078ec0ff */
[----:B------:R-:W-:Y:S01]  /*12b0*/  ULEA.HI UR5, UR5, UR4, URZ, 0x6 ;  /* 0x0000000405057291 */ /* 0x000fe2000f8f303f */
[----:B------:R-:W-:Y:S01]  /*12c0*/  LOP3.LUT R11, R11, 0x30, RZ, 0xc0, !PT ;  /* 0x000000300b0b7812 */ /* 0x000fe200078ec0ff */
[----:B------:R-:W-:Y:S01]  /*12d0*/  IMAD R94, R94, -0x2, R3 ;  /* 0xfffffffe5e5e7824 */ /* 0x000fe200078e0203 */
[--C-:B------:R-:W-:Y:S01]  /*12e0*/  LOP3.LUT R88, R7, 0x40, R0.reuse, 0xe2, !PT ;  /* 0x0000004007587812 */ /* 0x100fe200078ee200 */
[----:B------:R-:W1:Y:S01]  /*12f0*/  LDC R97, c[0x0][0x600] ;  /* 0x00018000ff617b82 */ /* 0x000e620000000800 */
[----:B------:R-:W-:Y:S01]  /*1300*/  IADD3 R3, RZ, -R11, -R0 ;  /* 0x8000000bff037210 */ /* 0x000fe20007ffe800 */
[----:B------:R-:W-:Y:S01]  /*1310*/  IMAD.MOV.U32 R0, RZ, RZ, -0x1 ;  /* 0xffffffffff007424 */ /* 0x000fe200078e00ff */
[----:B------:R-:W-:Y:S01]  /*1320*/  USHF.R.S32.HI UR43, URZ, 0x6, UR5 ;  /* 0x000000063f2b7899 */ /* 0x000fe20008011405 */
[----:B------:R-:W-:Y:S01]  /*1330*/  IMAD.MOV.U32 R8, RZ, RZ, 0x1 ;  /* 0x00000001ff087424 */ /* 0x000fe200078e00ff */
[C---:B------:R-:W-:Y:S01]  /*1340*/  LOP3.LUT R96, R95.reuse, 0x80, RZ, 0xc0, !PT ;  /* 0x000000805f607812 */ /* 0x040fe200078ec0ff */
[----:B------:R-:W-:Y:S01]  /*1350*/  IMAD R3, R6, -0x40, R3 ;  /* 0xffffffc006037824 */ /* 0x000fe200078e0203 */
[----:B------:R-:W-:Y:S01]  /*1360*/  UISETP.LT.AND UP0, UPT, UR43, 0x1, UPT ;  /* 0x000000012b00788c */ /* 0x000fe2000bf01270 */
[----:B---3--:R-:W-:Y:S01]  /*1370*/  SHF.L.U32 R0, R0, R93, RZ ;  /* 0x0000005d00007219 */ /* 0x008fe200000006ff */
[----:B------:R-:W-:Y:S01]  /*1380*/  ULDC UR4, c[0x0][0x284] ;  /* 0x0000a10000047ab9 */ /* 0x000fe20000000800 */
[----:B------:R-:W-:Y:S01]  /*1390*/  LOP3.LUT R88, R88, R11, RZ, 0xfc, !PT ;  /* 0x0000000b58587212 */ /* 0x000fe200078efcff */
[----:B------:R-:W-:Y:S01]  /*13a0*/  USEL UR44, UR43, 0x1, UP0 ;  /* 0x000000012b2c7887 */ /* 0x000fe20008000000 */
[----:B------:R-:W-:Y:S01]  /*13b0*/  SHF.L.U32 R93, R8, R93, RZ ;  /* 0x0000005d085d7219 */ /* 0x000fe200000006ff */
[----:B------:R-:W-:Y:S01]  /*13c0*/  IMAD.SHL.U32 R95, R95, 0x2, RZ ;  /* 0x000000025f5f7824 */ /* 0x000fe200078e00ff */
[----:B------:R-:W-:Y:S01]  /*13d0*/  LOP3.LUT R102, R18, 0x1, RZ, 0xfc, !PT ;  /* 0x0000000112667812 */ /* 0x000fe200078efcff */
[----:B------:R-:W-:Y:S01]  /*13e0*/  VIADD R99, R3, UR4 ;  /* 0x0000000403637c36 */ /* 0x000fe20008000000 */
[C---:B0-----:R-:W-:Y:S01]  /*13f0*/  SHF.L.U64.HI R92, R4.reuse, 0x3, R5 ;  /* 0x00000003045c7819 */ /* 0x041fe20000010205 */
[----:B--2---:R-:W-:Y:S01]  /*1400*/  IMAD.SHL.U32 R91, R4, 0x8, RZ ;  /* 0x00000008045b7824 */ /* 0x004fe200078e00ff */
[----:B------:R-:W-:Y:S01]  /*1410*/  SHF.R.U32.HI R96, RZ, 0x7, R96 ;  /* 0x00000007ff607819 */ /* 0x000fe20000011660 */
[----:B------:R-:W-:Y:S01]  /*1420*/  IMAD.MOV.U32 R89, RZ, RZ, RZ ;  /* 0x000000ffff597224 */ /* 0x000fe200078e00ff */
[----:B------:R-:W-:Y:S01]  /*1430*/  LOP3.LUT R98, RZ, R0, RZ, 0x33, !PT ;  /* 0x00000000ff627212 */ /* 0x000fe200078e33ff */
[----:B------:R-:W-:Y:S01]  /*1440*/  UIADD3 UR44, UR43, -UR44, URZ ;  /* 0x8000002c2b2c7290 */ /* 0x000fe2000fffe03f */
[----:B------:R-:W-:Y:S01]  /*1450*/  UMOV UR40, URZ ;  /* 0x0000003f00287c82 */ /* 0x000fe20008000000 */
[----:B-1----:R-:W-:Y:S01]  /*1460*/  VIADD R97, R97, 0xffffffff ;  /* 0xffffffff61617836 */ /* 0x002fe20000000000 */
[----:B------:R-:W-:-:S09]  /*1470*/  UMOV UR42, URZ ;  /* 0x0000003f002a7c82 */ /* 0x000fd20008000000 */
.L_x_162:
[----:B0-----:R-:W0:Y:S01]  /*1480*/  SHFL.IDX PT, R0, R96, RZ, 0x1f ;  /* 0x00001fff60007589 */ /* 0x001e2200000e0000 */
[----:B-1----:R-:W1:Y:S01]  /*1490*/  S2UR UR7, SR_CgaCtaId ;  /* 0x00000000000779c3 */ /* 0x002e620000008800 */
[----:B------:R-:W-:Y:S01]  /*14a0*/  UMOV UR6, 0x400 ;  /* 0x0000040000067882 */ /* 0x000fe20000000000 */
[----:B0-----:R-:W-:Y:S01]  /*14b0*/  R2UR UR4, R0 ;  /* 0x00000000000472ca */ /* 0x001fe200000e0000 */
[----:B-1----:R-:W-:-:S12]  /*14c0*/  ULEA UR6, UR7, UR6, 0x18 ;  /* 0x0000000607067291 */ /* 0x002fd8000f8ec03f */
[----:B------:R-:W-:-:S04]  /*14d0*/  ULEA.HI UR5, UR4, UR4, URZ, 0x1 ;  /* 0x0000000404057291 */ /* 0x000fc8000f8f083f */
[----:B------:R-:W-:-:S04]  /*14e0*/  ULOP3.LUT UR5, UR5, 0x7fffe, URZ, 0xc0, !UPT ;  /* 0x0007fffe05057892 */ /* 0x000fc8000f8ec03f */
[----:B------:R-:W-:-:S03]  /*14f0*/  UIADD3 UR5, UR4, -UR5, URZ ;  /* 0x8000000504057290 */ /* 0x000fc6000fffe03f */
[----:B------:R-:W-:Y:S01]  /*1500*/  ULDC UR4, c[0x0][0x28c] ;  /* 0x0000a30000047ab9 */ /* 0x000fe20000000800 */
[----:B------:R-:W-:Y:S01]  /*1510*/  ULEA UR5, UR5, UR6, 0xd ;  /* 0x0000000605057291 */ /* 0x000fe2000f8e683f */
[----:B------:R-:W-:-:S03]  /*1520*/  ISETP.LT.AND P0, PT, RZ, UR4, PT ;  /* 0x00000004ff007c0c */ /* 0x000fc6000bf01270 */
[----:B------:R-:W-:-:S04]  /*1530*/  UIADD3 UR5, UR5, 0x100, URZ ;  /* 0x0000010005057890 */ /* 0x000fc8000fffe03f */
[----:B------:R-:W-:-:S04]  /*1540*/  USHF.R.U32.HI UR5, URZ, 0x4, UR5 ;  /* 0x000000043f057899 */ /* 0x000fc80008011605 */
[----:B------:R-:W-:-:S04]  /*1550*/  ULOP3.LUT UR5, UR5, 0x3fff, URZ, 0xc0, !UPT ;  /* 0x00003fff05057892 */ /* 0x000fc8000f8ec03f */
[----:B------:R-:W-:Y:S01]  /*1560*/  ULOP3.LUT UR45, UR5, 0x10000, URZ, 0xfc, !UPT ;  /* 0x00010000052d7892 */ /* 0x000fe2000f8efc3f */
[----:B---345:R-:W-:Y:S11]  /*1570*/  @P0 BRA `(.L_x_17) ;  /* 0x0000000000400947 */ /* 0x038ff60003800000 */
[----:B------:R-:W-:Y:S01]  /*1580*/  MOV R0, 0x0 ;  /* 0x0000000000007802 */ /* 0x000fe20000000f00 */
[----:B------:R-:W-:Y:S01]  /*1590*/  ULDC.64 UR4, c[0x4][0x68] ;  /* 0x01001a0000047ab9 */ /* 0x000fe20000000a00 */
[----:B------:R-:W-:Y:S01]  /*15a0*/  ULDC.64 UR6, c[0x4][0x8] ;  /* 0x0100020000067ab9 */ /* 0x000fe20000000a00 */
[----:B------:R-:W-:Y:S01]  /*15b0*/  IMAD.U32 R4, RZ, RZ, UR4 ;  /* 0x00000004ff047e24 */ /* 0x000fe2000f8e00ff */
[----:B------:R0:W1:Y:S01]  /*15c0*/  LDC.64 R14, c[0x4][R0] ;  /* 0x01000000000e7b82 */ /* 0x0000620000000a00 */
[----:B------:R-:W-:Y:S01]  /*15d0*/  IMAD.U32 R5, RZ, RZ, UR5 ;  /* 0x00000005ff057e24 */ /* 0x000fe2000f8e00ff */
[----:B------:R-:W-:Y:S01]  /*15e0*/  ULDC.64 UR4, c[0x4][0x70] ;  /* 0x01001c0000047ab9 */ /* 0x000fe20000000a00 */
[----:B------:R-:W-:Y:S02]  /*15f0*/  IMAD.U32 R10, RZ, RZ, UR6 ;  /* 0x00000006ff0a7e24 */ /* 0x000fe4000f8e00ff */
[----:B------:R-:W-:Y:S02]  /*1600*/  IMAD.U32 R6, RZ, RZ, UR4 ;  /* 0x00000004ff067e24 */ /* 0x000fe4000f8e00ff */
[----:B------:R-:W-:-:S02]  /*1610*/  IMAD.U32 R7, RZ, RZ, UR5 ;  /* 0x00000005ff077e24 */ /* 0x000fc4000f8e00ff */
[----:B------:R-:W-:Y:S02]  /*1620*/  IMAD.U32 R11, RZ, RZ, UR7 ;  /* 0x00000007ff0b7e24 */ /* 0x000fe4000f8e00ff */
[----:B------:R-:W-:Y:S02]  /*1630*/  IMAD.MOV.U32 R8, RZ, RZ, 0x1e1 ;  /* 0x000001e1ff087424 */ /* 0x000fe400078e00ff */
[----:B------:R-:W-:Y:S02]  /*1640*/  IMAD.MOV.U32 R12, RZ, RZ, 0x1 ;  /* 0x00000001ff0c7424 */ /* 0x000fe400078e00ff */
[----:B0-----:R-:W-:-:S07]  /*1650*/  IMAD.MOV.U32 R13, RZ, RZ, RZ ;  /* 0x000000ffff0d7224 */ /* 0x001fce00078e00ff */
[----:B------:R-:W-:-:S07]  /*1660*/  LEPC R20, `(.L_x_17) ;  /* 0x000000001014794e */ /* 0x000fce0000000000 */
[----:B-1---5:R-:W-:Y:S05]  /*1670*/  CALL.ABS.NOINC R14 ;  /* 0x000000000e007343 */ /* 0x022fea0003c00000 */
.L_x_17:
[----:B------:R-:W-:-:S13]  /*1680*/  ISETP.NE.AND P0, PT, R102, 0x3, PT ;  /* 0x000000036600780c */ /* 0x000fda0003f05270 */
[----:B------:R-:W-:Y:S05]  /*1690*/  @!P0 BRA `(.L_x_18) ;  /* 0x0000000000048947 */ /* 0x000fea0003800000 */
[----:B------:R-:W-:Y:S01]  /*16a0*/  BPT.TRAP 0x1 ;  /* 0x000000040000795c */ /* 0x000fe20000300000 */
.L_x_18:
[----:B------:R-:W0:Y:S01]  /*16b0*/  S2UR UR5, SR_CgaCtaId ;  /* 0x00000000000579c3 */ /* 0x000e220000008800 */
[----:B------:R-:W-:Y:S01]  /*16c0*/  UMOV UR4, 0x400 ;  /* 0x0000040000047882 */ /* 0x000fe20000000000 */
[----:B------:R-:W-:Y:S02]  /*16d0*/  IMAD.U32 R0, RZ, RZ, UR40 ;  /* 0x00000028ff007e24 */ /* 0x000fe4000f8e00ff */
[----:B------:R-:W-:-:S03]  /*16e0*/  IMAD.U32 R3, RZ, RZ, UR42 ;  /* 0x0000002aff037e24 */ /* 0x000fc6000f8e00ff */
[----:B------:R-:W-:Y:S01]  /*16f0*/  SHF.L.U32 R0, R0, 0x1f, RZ ;  /* 0x0000001f00007819 */ /* 0x000fe200000006ff */
[----:B0-----:R-:W-:-:S06]  /*1700*/  ULEA UR4, UR5, UR4, 0x18 ;  /* 0x0000000405047291 */ /* 0x001fcc000f8ec03f */
[----:B------:R-:W-:-:S04]  /*1710*/  IMAD.U32 R6, RZ, RZ, UR4 ;  /* 0x00000004ff067e24 */ /* 0x000fc8000f8e00ff */
[----:B------:R-:W-:-:S04]  /*1720*/  IMAD R3, R3, 0x8, R6 ;  /* 0x0000000803037824 */ /* 0x000fc800078e0206 */
[----:B------:R0:W1:Y:S01]  /*1730*/  SYNCS.PHASECHK.TRANS64.TRYWAIT P1, [R3+URZ], R0 ;  /* 0x00000000030075a7 */ /* 0x000062000802017f */
[----:B------:R-:W-:Y:S05]  /*1740*/  @!P0 BRA `(.L_x_19) ;  /* 0x0000000000048947 */ /* 0x000fea0003800000 */
[----:B------:R-:W-:Y:S01]  /*1750*/  BPT.TRAP 0x1 ;  /* 0x000000040000795c */ /* 0x000fe20000300000 */
.L_x_19:
[----:B------:R-:W-:-:S05]  /*1760*/  IMAD.U32 R4, RZ, RZ, UR44 ;  /* 0x0000002cff047e24 */ /* 0x000fca000f8e00ff */
[----:B------:R-:W-:Y:S01]  /*1770*/  ISETP.GE.AND P2, PT, R4, 0x1, PT ;  /* 0x000000010400780c */ /* 0x000fe20003f46270 */
[----:B-1----:R-:W-:-:S12]  /*1780*/  @P1 BRA `(.L_x_20) ;  /* 0x0000000000081947 */ /* 0x002fd80003800000 */
[----:B------:R-:W1:Y:S02]  /*1790*/  SYNCS.PHASECHK.TRANS64.TRYWAIT P1, [R3+URZ], R0 ;  /* 0x00000000030075a7 */ /* 0x000e64000802017f */
[----:B-1----:R-:W-:Y:S05]  /*17a0*/  @!P1 BRA `(.L_x_21) ;  /* 0x0000006800b09947 */ /* 0x002fea0003800000 */
.L_x_20:
[----:B------:R-:W-:Y:S05]  /*17b0*/  WARPSYNC.ALL ;  /* 0x0000000000007948 */ /* 0x000fea0003800000 */
[----:B------:R-:W-:Y:S01]  /*17c0*/  R2UR UR4, R6 ;  /* 0x00000000060472ca */ /* 0x000fe200000e0000 */
[----:B------:R-:W-:Y:S01]  /*17d0*/  ULEA UR5, UR42, UR45, 0xb ;  /* 0x0000002d2a057291 */ /* 0x000fe2000f8e583f */
[----:B------:R-:W-:Y:S01]  /*17e0*/  WARPGROUP.ARRIVE ;  /* 0x00000000000079c5 */ /* 0x000fe20000000000 */
[----:B------:R-:W-:Y:S01]  /*17f0*/  UMOV UR9, 0x40000040 ;  /* 0x4000004000097882 */ /* 0x000fe20000000000 */
[----:B------:R-:W-:-:S04]  /*1800*/  UMOV UR11, 0x40000040 ;  /* 0x40000040000b7882 */ /* 0x000fc80000000000 */
[----:B------:R-:W-:-:S05]  /*1810*/  UMOV UR8, UR5 ;  /* 0x0000000500087c82 */ /* 0x000fca0008000000 */
[----:B------:R-:W-:-:S04]  /*1820*/  UIADD3 UR4, UR4, 0x20100, URZ ;  /* 0x0002010004047890 */ /* 0x000fc8000fffe03f */
[----:B------:R-:W-:-:S04]  /*1830*/  USHF.R.U32.HI UR4, URZ, 0x4, UR4 ;  /* 0x000000043f047899 */ /* 0x000fc80008011604 */
[----:B------:R-:W-:-:S04]  /*1840*/  ULOP3.LUT UR4, UR4, 0x3fff, URZ, 0xc0, !UPT ;  /* 0x00003fff04047892 */ /* 0x000fc8000f8ec03f */
[----:B------:R-:W-:-:S04]  /*1850*/  ULOP3.LUT UR4, UR4, 0x10000, URZ, 0xfc, !UPT ;  /* 0x0001000004047892 */ /* 0x000fc8000f8efc3f */
[----:B------:R-:W-:-:S07]  /*1860*/  ULEA UR6, UR42, UR4, 0xb ;  /* 0x000000042a067291 */ /* 0x000fce000f8e583f */
[----:B------:R-:W-:Y:S02]  /*1870*/  UMOV UR10, UR6 ;  /* 0x00000006000a7c82 */ /* 0x000fe40008000000 */
[----:B------:R-:W-:Y:S01]  /*1880*/  HGMMA.64x128x8.F32.TF32 R24, gdesc[UR8], RZ, !UPT, gsb0 ;  /* 0x05e00000081879f0 */ /* 0x000fe2000c0028ff */
[----:B------:R-:W-:Y:S02]  /*1890*/  UIADD3 UR8, UR5, 0x2, URZ ;  /* 0x0000000205087890 */ /* 0x000fe4000fffe03f */
[----:B------:R-:W-:Y:S01]  /*18a0*/  UIADD3 UR10, UR6, 0x2, URZ ;  /* 0x00000002060a7890 */ /* 0x000fe2000fffe03f */
[----:B------:R-:W-:Y:S01]  /*18b0*/  UMOV UR9, 0x40000040 ;  /* 0x4000004000097882 */ /* 0x000fe20000000000 */
[----:B------:R-:W-:Y:S01]  /*18c0*/  UMOV UR11, 0x40000040 ;  /* 0x40000040000b7882 */ /* 0x000fe20000000000 */
[----:B------:R-:W-:Y:S02]  /*18d0*/  WARPGROUP.DEPBAR.LE gsb0, 0x0 ;  /* 0x00008000000079c5 */ /* 0x000fe40000010000 */
[----:B------:R-:W-:-:S06]  /*18e0*/  WARPGROUP.ARRIVE ;  /* 0x00000000000079c5 */ /* 0x000fcc0000000000 */
[----:B------:R-:W-:Y:S01]  /*18f0*/  HGMMA.64x128x8.F32.TF32 R24, gdesc[UR8], R24, gsb0 ;  /* 0x05e00000081879f0 */ /* 0x000fe20008002818 */
        /* <DEDUP_REMOVED lines=41> */
[----:B------:R-:W-:Y:S03]  /*1b90*/  HGMMA.64x128x8.F32.TF32 R24, gdesc[UR8], R24, gsb0 ;  /* 0x05e00000081879f0 */ /* 0x000fe60008002818 */
[----:B------:R-:W-:Y:S02]  /*1ba0*/  WARPGROUP.DEPBAR.LE gsb0, 0x0 ;  /* 0x00008000000079c5 */ /* 0x000fe40000010000 */
[----:B------:R-:W-:Y:S05]  /*1bb0*/  @!P2 BRA `(.L_x_22) ;  /* 0x000000040098a947 */ /* 0x000fea0003800000 */
[----:B------:R-:W-:Y:S01]  /*1bc0*/  UIADD3 UR5, UR42, 0x1, URZ ;  /* 0x000000012a057890 */ /* 0x000fe2000fffe03f */
[----:B01----:R-:W-:Y:S02]  /*1bd0*/  IMAD.U32 R0, RZ, RZ, UR44 ;  /* 0x0000002cff007e24 */ /* 0x003fe4000f8e00ff */
[----:B------:R-:W-:Y:S01]  /*1be0*/  IMAD.U32 R3, RZ, RZ, UR42 ;  /* 0x0000002aff037e24 */ /* 0x000fe2000f8e00ff */
[----:B------:R-:W-:-:S04]  /*1bf0*/  UISETP.NE.AND UP0, UPT, UR5, 0x4, UPT ;  /* 0x000000040500788c */ /* 0x000fc8000bf05270 */
[----:B------:R-:W-:Y:S02]  /*1c00*/  USEL UR6, URZ, 0x1, UP0 ;  /* 0x000000013f067887 */ /* 0x000fe40008000000 */
[----:B------:R-:W-:Y:S02]  /*1c10*/  USEL UR5, UR5, URZ, UP0 ;  /* 0x0000003f05057287 */ /* 0x000fe40008000000 */
[----:B------:R-:W-:-:S06]  /*1c20*/  ULOP3.LUT UR6, UR40, UR6, URZ, 0x3c, !UPT ;  /* 0x0000000628067292 */ /* 0x000fcc000f8e3c3f */
[----:B------:R-:W-:-:S07]  /*1c30*/  IMAD.U32 R7, RZ, RZ, UR6 ;  /* 0x00000006ff077e24 */ /* 0x000fce000f8e00ff */
.L_x_29:
[----:B------:R-:W-:Y:S05]  /*1c40*/  @!P0 BRA `(.L_x_23) ;  /* 0x0000000000048947 */ /* 0x000fea0003800000 */
[----:B------:R-:W-:Y:S01]  /*1c50*/  BPT.TRAP 0x1 ;  /* 0x000000040000795c */ /* 0x000fe20000300000 */
.L_x_23:
[----:B------:R-:W0:Y:S01]  /*1c60*/  S2UR UR7, SR_CgaCtaId ;  /* 0x00000000000779c3 */ /* 0x000e220000008800 */
[----:B------:R-:W-:Y:S01]  /*1c70*/  UMOV UR6, 0x400 ;  /* 0x0000040000067882 */ /* 0x000fe20000000000 */
[----:B------:R-:W-:Y:S01]  /*1c80*/  IMAD.U32 R5, RZ, RZ, UR5 ;  /* 0x00000005ff057e24 */ /* 0x000fe2000f8e00ff */
[----:B------:R-:W-:Y:S01]  /*1c90*/  SHF.L.U32 R4, R7, 0x1f, RZ ;  /* 0x0000001f07047819 */ /* 0x000fe200000006ff */
[----:B0-----:R-:W-:-:S06]  /*1ca0*/  ULEA UR6, UR7, UR6, 0x18 ;  /* 0x0000000607067291 */ /* 0x001fcc000f8ec03f */
[----:B------:R-:W-:-:S04]  /*1cb0*/  IMAD.U32 R6, RZ, RZ, UR6 ;  /* 0x00000006ff067e24 */ /* 0x000fc8000f8e00ff */
[----:B------:R-:W-:-:S04]  /*1cc0*/  IMAD R5, R5, 0x8, R6 ;  /* 0x0000000805057824 */ /* 0x000fc800078e0206 */
[----:B------:R0:W1:Y:S01]  /*1cd0*/  SYNCS.PHASECHK.TRANS64.TRYWAIT P1, [R5+URZ], R4 ;  /* 0x00000004050075a7 */ /* 0x000062000802017f */
[----:B------:R-:W-:Y:S05]  /*1ce0*/  @!P0 BRA `(.L_x_24) ;  /* 0x0000000000048947 */ /* 0x000fea0003800000 */
[----:B------:R-:W-:Y:S01]  /*1cf0*/  BPT.TRAP 0x1 ;  /* 0x000000040000795c */ /* 0x000fe20000300000 */
.L_x_24:
[----:B-1----:R-:W-:Y:S05]  /*1d00*/  @P1 BRA `(.L_x_25) ;  /* 0x0000000000081947 */ /* 0x002fea0003800000 */
[----:B------:R-:W1:Y:S02]  /*1d10*/  SYNCS.PHASECHK.TRANS64.TRYWAIT P1, [R5+URZ], R4 ;  /* 0x00000004050075a7 */ /* 0x000e64000802017f */
[----:B-1----:R-:W-:Y:S05]  /*1d20*/  @!P1 BRA `(.L_x_26) ;  /* 0x0000006400649947 */ /* 0x002fea0003800000 */
.L_x_25:
[----:B------:R-:W-:Y:S01]  /*1d30*/  ULEA UR6, UR5, UR45, 0xb ;  /* 0x0000002d05067291 */ /* 0x000fe2000f8e583f */
[----:B------:R-:W-:Y:S01]  /*1d40*/  WARPGROUP.ARRIVE ;  /* 0x00000000000079c5 */ /* 0x000fe20000000000 */
[----:B------:R-:W-:Y:S01]  /*1d50*/  ULEA UR7, UR5, UR4, 0xb ;  /* 0x0000000405077291 */ /* 0x000fe2000f8e583f */
[----:B------:R-:W-:Y:S01]  /*1d60*/  UMOV UR9, 0x40000040 ;  /* 0x4000004000097882 */ /* 0x000fe20000000000 */
[----:B------:R-:W-:-:S03]  /*1d70*/  UMOV UR11, 0x40000040 ;  /* 0x40000040000b7882 */ /* 0x000fc60000000000 */
[----:B------:R-:W-:Y:S02]  /*1d80*/  UMOV UR8, UR6 ;  /* 0x0000000600087c82 */ /* 0x000fe40008000000 */
[----:B------:R-:W-:Y:S02]  /*1d90*/  UMOV UR10, UR7 ;  /* 0x00000007000a7c82 */ /* 0x000fe40008000000 */
[----:B------:R-:W-:Y:S01]  /*1da0*/  HGMMA.64x128x8.F32.TF32 R24, gdesc[UR8], R24, gsb0 ;  /* 0x05e00000081879f0 */ /* 0x000fe20008002818 */
[----:B------:R-:W-:Y:S02]  /*1db0*/  UIADD3 UR8, UR6, 0x2, URZ ;  /* 0x0000000206087890 */ /* 0x000fe4000fffe03f */
[----:B------:R-:W-:Y:S01]  /*1dc0*/  UIADD3 UR10, UR7, 0x2, URZ ;  /* 0x00000002070a7890 */ /* 0x000fe2000fffe03f */
[----:B------:R-:W-:Y:S01]  /*1dd0*/  UMOV UR9, 0x40000040 ;  /* 0x4000004000097882 */ /* 0x000fe20000000000 */
[----:B------:R-:W-:Y:S01]  /*1de0*/  UMOV UR11, 0x40000040 ;  /* 0x40000040000b7882 */ /* 0x000fe20000000000 */
[----:B------:R-:W-:-:S02]  /*1df0*/  WARPGROUP.DEPBAR.LE gsb0, 0x0 ;  /* 0x00008000000079c5 */ /* 0x000fc40000010000 */
        /* <DEDUP_REMOVED lines=46> */
[----:B------:R-:W-:Y:S01]  /*20e0*/  BPT.TRAP 0x1 ;  /* 0x000000040000795c */ /* 0x000fe20000300000 */
.L_x_27:
[----:B------:R-:W-:-:S13]  /*20f0*/  ISETP.NE.AND P1, PT, R22, RZ, PT ;  /* 0x000000ff1600720c */ /* 0x000fda0003f25270 */
[----:B01----:R-:W-:-:S04]  /*2100*/  @P1 IMAD R4, R3, 0x8, R6 ;  /* 0x0000000803041824 */ /* 0x003fc800078e0206 */
[----:B------:R-:W-:-:S05]  /*2110*/  @P1 VIADD R4, R4, 0x20 ;  /* 0x0000002004041836 */ /* 0x000fca0000000000 */
[----:B------:R-:W-:-:S04]  /*2120*/  @P1 PRMT R4, R19, 0x654, R4 ;  /* 0x0000065413041816 */ /* 0x000fc80000000004 */
[----:B------:R0:W-:Y:S01]  /*2130*/  @P1 SYNCS.ARRIVE.TRANS64.RED.A1T0 RZ, [R4+URZ], RZ ;  /* 0x000000ff04ff19a7 */ /* 0x0001e2000810043f */
[----:B------:R-:W-:-:S13]  /*2140*/  ISETP.GT.U32.AND P1, PT, R18, 0x1, PT ;  /* 0x000000011200780c */ /* 0x000fda0003f24070 */
[----:B0-----:R-:W-:Y:S05]  /*2150*/  @P1 BRA `(.L_x_28) ;  /* 0x0000000000041947 */ /* 0x001fea0003800000 */
[----:B------:R-:W-:Y:S01]  /*2160*/  BPT.TRAP 0x1 ;  /* 0x000000040000795c */ /* 0x000fe20000300000 */
.L_x_28:
[----:B------:R-:W-:Y:S01]  /*2170*/  UIADD3 UR5, UR5, 0x1, URZ ;  /* 0x0000000105057890 */ /* 0x000fe2000fffe03f */
[C---:B------:R-:W-:Y:S01]  /*2180*/  ISETP.GT.AND P2, PT, R0.reuse, 0x1, PT ;  /* 0x000000010000780c */ /* 0x040fe20003f44270 */
[----:B------:R-:W-:Y:S02]  /*2190*/  VIADD R3, R3, 0x1 ;  /* 0x0000000103037836 */ /* 0x000fe40000000000 */
[----:B------:R-:W-:Y:S01]  /*21a0*/  UISETP.NE.AND UP0, UPT, UR5, 0x4, UPT ;  /* 0x000000040500788c */ /* 0x000fe2000bf05270 */
[----:B------:R-:W-:Y:S02]  /*21b0*/  VIADD R0, R0, 0xffffffff ;  /* 0xffffffff00007836 */ /* 0x000fe40000000000 */
[C---:B------:R-:W-:Y:S01]  /*21c0*/  ISETP.NE.AND P1, PT, R3.reuse, 0x4, PT ;  /* 0x000000040300780c */ /* 0x040fe20003f25270 */
[----:B------:R-:W-:Y:S02]  /*21d0*/  USEL UR6, URZ, 0x1, UP0 ;  /* 0x000000013f067887 */ /* 0x000fe40008000000 */
[----:B------:R-:W-:Y:S01]  /*21e0*/  USEL UR5, UR5, URZ, UP0 ;  /* 0x0000003f05057287 */ /* 0x000fe20008000000 */
[----:B------:R-:W-:-:S03]  /*21f0*/  SEL R3, R3, RZ, P1 ;  /* 0x000000ff03037207 */ /* 0x000fc60000800000 */
[----:B------:R-:W-:Y:S01]  /*2200*/  LOP3.LUT R7, R7, UR6, RZ, 0x3c, !PT ;  /* 0x0000000607077c12 */ /* 0x000fe2000f8e3cff */
[----:B------:R-:W-:Y:S07]  /*2210*/  @P2 BRA `(.L_x_29) ;  /* 0xfffffff800882947 */ /* 0x000fee000383ffff */
.L_x_22:
[----:B01----:R-:W0:Y:S02]  /*2220*/  LDC R0, c[0x0][0x28c] ;  /* 0x0000a300ff007b82 */ /* 0x003e240000000800 */
[----:B0-----:R-:W-:-:S13]  /*2230*/  ISETP.GE.AND P1, PT, R0, 0x1, PT ;  /* 0x000000010000780c */ /* 0x001fda0003f26270 */
[----:B------:R-:W-:Y:S05]  /*2240*/  @!P1 BRA `(.L_x_30) ;  /* 0x0000000000389947 */ /* 0x000fea0003800000 */
[----:B------:R-:W-:Y:S05]  /*2250*/  @!P0 BRA `(.L_x_31) ;  /* 0x0000000000048947 */ /* 0x000fea0003800000 */
[----:B------:R-:W-:Y:S01]  /*2260*/  BPT.TRAP 0x1 ;  /* 0x000000040000795c */ /* 0x000fe20000300000 */
.L_x_31:
[----:B------:R-:W-:-:S13]  /*2270*/  ISETP.NE.AND P0, PT, R22, RZ, PT ;  /* 0x000000ff1600720c */ /* 0x000fda0003f05270 */
[----:B------:R-:W-:-:S05]  /*2280*/  VOTEU.ANY UP0, P0 ;  /* 0x00000000003f7886 */ /* 0x000fca0000000100 */
[----:B------:R-:W-:-:S06]  /*2290*/  @UP0 UIADD3 UR4, UR44, UR42, URZ ;  /* 0x0000002a2c040290 */ /* 0x000fcc000fffe03f */
[----:B------:R-:W-:-:S04]  /*22a0*/  IMAD.U32 R0, RZ, RZ, UR4 ;  /* 0x00000004ff007e24 */ /* 0x000fc8000f8e00ff */
[----:B------:R-:W-:-:S05]  /*22b0*/  @P0 IMAD.SHL.U32 R0, R0, 0x8, RZ ;  /* 0x0000000800000824 */ /* 0x000fca00078e00ff */
[----:B------:R-:W-:-:S04]  /*22c0*/  @P0 LOP3.LUT R0, R0, 0x18, RZ, 0xc0, !PT ;  /* 0x0000001800000812 */ /* 0x000fc800078ec0ff */
[----:B------:R-:W-:-:S04]  /*22d0*/  @P0 IADD3 R0, R6, 0x20, R0 ;  /* 0x0000002006000810 */ /* 0x000fc80007ffe000 */
[----:B------:R-:W-:-:S04]  /*22e0*/  @P0 PRMT R0, R19, 0x654, R0 ;  /* 0x0000065413000816 */ /* 0x000fc80000000000 */
[----:B------:R0:W-:Y:S01]  /*22f0*/  @P0 SYNCS.ARRIVE.TRANS64.RED.A1T0 RZ, [R0+URZ], RZ ;  /* 0x000000ff00ff09a7 */ /* 0x0001e2000810043f */
[----:B------:R-:W-:-:S13]  /*2300*/  ISETP.GT.U32.AND P0, PT, R18, 0x1, PT ;  /* 0x000000011200780c */ /* 0x000fda0003f04070 */
[----:B0-----:R-:W-:Y:S05]  /*2310*/  @P0 BRA `(.L_x_30) ;  /* 0x0000000000040947 */ /* 0x001fea0003800000 */
[----:B------:R-:W-:Y:S01]  /*2320*/  BPT.TRAP 0x1 ;  /* 0x000000040000795c */ /* 0x000fe20000300000 */
.L_x_30:
[----:B------:R-:W-:Y:S01]  /*2330*/  IMAD.SHL.U32 R100, R100, 0x80, RZ ;  /* 0x0000008064647824 */ /* 0x000fe200078e00ff */
[----:B------:R-:W-:Y:S01]  /*2340*/  ULDC UR6, c[0x0][0x288] ;  /* 0x0000a20000067ab9 */ /* 0x000fe20000000800 */
[----:B------:R-:W-:Y:S01]  /*2350*/  SHF.R.S32.HI R11, RZ, 0x1f, R101 ;  /* 0x0000001fff0b7819 */ /* 0x000fe20000011465 */
[C---:B------:R-:W-:Y:S01]  /*2360*/  IMAD.SHL.U32 R6, R103.reuse, 0x80, RZ ;  /* 0x0000008067067824 */ /* 0x040fe200078e00ff */
[----:B------:R-:W-:Y:S01]  /*2370*/  ULDC.64 UR4, c[0x0][0x5d0] ;  /* 0x0001740000047ab9 */ /* 0x000fe20000000a00 */
[C---:B------:R-:W-:Y:S01]  /*2380*/  LOP3.LUT R8, R100.reuse, 0x6, R95, 0xf8, !PT ;  /* 0x0000000664087812 */ /* 0x040fe200078ef85f */
[----:B------:R-:W-:Y:S01]  /*2390*/  IMAD.WIDE R104, R103, 0x80, R88 ;  /* 0x0000008067687825 */ /* 0x000fe200078e0258 */
[----:B------:R-:W-:Y:S01]  /*23a0*/  ISETP.GE.AND P0, PT, R100, UR6, PT ;  /* 0x0000000664007c0c */ /* 0x000fe2000bf06270 */
[----:B------:R-:W-:Y:S01]  /*23b0*/  ULDC UR6, c[0x0][0x284] ;  /* 0x0000a10000067ab9 */ /* 0x000fe20000000800 */
[----:B------:R-:W-:Y:S01]  /*23c0*/  SHF.R.S32.HI R9, RZ, 0x1f, R8 ;  /* 0x0000001fff097819 */ /* 0x000fe20000011408 */
[----:B------:R-:W-:Y:S01]  /*23d0*/  IMAD R0, R11, UR4, RZ ;  /* 0x000000040b007c24 */ /* 0x000fe2000f8e02ff */
[----:B------:R-:W-:-:S03]  /*23e0*/  ISETP.GE.OR P0, PT, R6, UR6, P0 ;  /* 0x0000000606007c0c */ /* 0x000fc60008706670 */
[C---:B------:R-:W-:Y:S02]  /*23f0*/  IMAD R3, R101.reuse, UR5, R0 ;  /* 0x0000000565037c24 */ /* 0x040fe4000f8e0200 */
[----:B------:R-:W-:Y:S01]  /*2400*/  IMAD.WIDE.U32 R4, R101, UR4, R8 ;  /* 0x0000000465047c25 */ /* 0x000fe2000f8e0008 */
[----:B------:R-:W-:-:S03]  /*2410*/  ULDC.64 UR4, c[0x0][0x5c8] ;  /* 0x0001720000047ab9 */ /* 0x000fc60000000a00 */
[----:B------:R-:W-:Y:S02]  /*2420*/  IMAD R7, R105, UR4, RZ ;  /* 0x0000000469077c24 */ /* 0x000fe4000f8e02ff */
[----:B------:R-:W-:Y:S02]  /*2430*/  IMAD.IADD R5, R5, 0x1, R3 ;  /* 0x0000000105057824 */ /* 0x000fe400078e0203 */
[C---:B------:R-:W-:Y:S02]  /*2440*/  IMAD R7, R104.reuse, UR5, R7 ;  /* 0x0000000568077c24 */ /* 0x040fe4000f8e0207 */
[----:B------:R-:W-:-:S04]  /*2450*/  IMAD.WIDE.U32 R106, R104, UR4, R4 ;  /* 0x00000004686a7c25 */ /* 0x000fc8000f8e0004 */
[----:B------:R-:W-:Y:S01]  /*2460*/  IMAD.MOV.U32 R0, RZ, RZ, -0x1 ;  /* 0xffffffffff007424 */ /* 0x000fe200078e00ff */
[----:B------:R-:W-:Y:S06]  /*2470*/  @P0 BRA `(.L_x_32) ;  /* 0x0000004000100947 */ /* 0x000fec0003800000 */
[----:B-----5:R-:W-:Y:S01]  /*2480*/  FSETP.NEU.AND P1, PT, R90, RZ, PT ;  /* 0x000000ff5a00720b */ /* 0x020fe20003f2d000 */
[----:B------:R-:W-:Y:S01]  /*2490*/  IMAD.IADD R4, R94, 0x1, -R100 ;  /* 0x000000015e047824 */ /* 0x000fe200078e0a64 */
[----:B------:R-:W-:Y:S01]  /*24a0*/  BSSY B0, `(.L_x_32) ;  /* 0x0000401000007945 */ /* 0x000fe20003800000 */
[----:B------:R-:W-:Y:S02]  /*24b0*/  IMAD.IADD R3, R99, 0x1, -R6 ;  /* 0x0000000163037824 */ /* 0x000fe400078e0a06 */
[----:B------:R-:W-:Y:S01]  /*24c0*/  IMAD.IADD R117, R107, 0x1, R7 ;  /* 0x000000016b757824 */ /* 0x000fe200078e0207 */
[----:B------:R-:W-:-:S04]  /*24d0*/  ISETP.GT.AND P0, PT, R4, RZ, PT ;  /* 0x000000ff0400720c */ /* 0x000fc80003f04270 */
[----:B------:R-:W-:-:S03]  /*24e0*/  ISETP.GT.AND P2, PT, R3, RZ, P0 ;  /* 0x000000ff0300720c */ /* 0x000fc60000744270 */
[----:B------:R-:W-:Y:S10]  /*24f0*/  @!P1 BRA `(.L_x_33) ;  /* 0x0000002c001c9947 */ /* 0x000ff40003800000 */
[----:B------:R-:W0:Y:S01]  /*2500*/  LDC.64 R110, c[0x0][0x5b8] ;  /* 0x00016e00ff6e7b82 */ /* 0x000e220000000a00 */
[----:B------:R-:W-:-:S07]  /*2510*/  ULDC.64 UR4, c[0x0][0x5c0] ;  /* 0x0001700000047ab9 */ /* 0x000fce0000000a00 */
[----:B------:R-:W1:Y:S08]  /*2520*/  LDC.64 R112, c[0x0][0x5b0] ;  /* 0x00016c00ff707b82 */ /* 0x000e700000000a00 */
[----:B------:R-:W2:Y:S01]  /*2530*/  LDC.64 R114, c[0x0][0x5a8] ;  /* 0x00016a00ff727b82 */ /* 0x000ea20000000a00 */
[-C--:B0-----:R-:W-:Y:S02]  /*2540*/  IMAD R6, R11, R110.reuse, RZ ;  /* 0x0000006e0b067224 */ /* 0x081fe400078e02ff */
[----:B------:R-:W-:-:S04]  /*2550*/  IMAD.WIDE.U32 R108, R101, R110, R8 ;  /* 0x0000006e656c7225 */ /* 0x000fc800078e0008 */
[----:B------:R-:W-:Y:S02]  /*2560*/  IMAD R103, R101, R111, R6 ;  /* 0x0000006f65677224 */ /* 0x000fe400078e0206 */
[-C--:B-1----:R-:W-:Y:S02]  /*2570*/  IMAD R5, R105, R112.reuse, RZ ;  /* 0x0000007069057224 */ /* 0x082fe400078e02ff */
[----:B------:R-:W-:Y:S02]  /*2580*/  IMAD.IADD R13, R109, 0x1, R103 ;  /* 0x000000016d0d7824 */ /* 0x000fe400078e0267 */
[----:B------:R-:W-:Y:S02]  /*2590*/  IMAD.MOV.U32 R12, RZ, RZ, R108 ;  /* 0x000000ffff0c7224 */ /* 0x000fe400078e006c */
[C---:B------:R-:W-:Y:S02]  /*25a0*/  IMAD R105, R104.reuse, R113, R5 ;  /* 0x0000007168697224 */ /* 0x040fe400078e0205 */
[----:B------:R-:W-:-:S04]  /*25b0*/  IMAD.WIDE.U32 R6, R104, R112, R12 ;  /* 0x0000007068067225 */ /* 0x000fc800078e000c */
[----:B------:R-:W-:Y:S01]  /*25c0*/  IMAD.IADD R5, R7, 0x1, R105 ;  /* 0x0000000107057824 */ /* 0x000fe200078e0269 */
[----:B--2---:R-:W-:-:S04]  /*25d0*/  LEA R14, P1, R6, R114, 0x2 ;  /* 0x00000072060e7211 */ /* 0x004fc800078210ff */
[----:B------:R-:W-:-:S05]  /*25e0*/  LEA.HI.X R15, R6, R115, R5, 0x2, P1 ;  /* 0x00000073060f7211 */ /* 0x000fca00008f1405 */
[----:B------:R0:W2:Y:S01]  /*25f0*/  @P2 LDG.E.LTC128B R5, desc[UR36][R14.64] ;  /* 0x000000240e052981 */ /* 0x0000a2000c1e1920 */
[----:B------:R-:W-:Y:S01]  /*2600*/  LEA R10, P3, R106, UR4, 0x2 ;  /* 0x000000046a0a7c11 */ /* 0x000fe2000f8610ff */
[----:B------:R-:W-:Y:S01]  /*2610*/  IMAD.WIDE.U32 R6, R104, R112, R8 ;  /* 0x0000007068067225 */ /* 0x000fe200078e0008 */
[----:B------:R-:W-:Y:S01]  /*2620*/  ISETP.GT.AND P1, PT, R4, 0x1, PT ;  /* 0x000000010400780c */ /* 0x000fe20003f24270 */
[----:B------:R-:W-:Y:S02]  /*2630*/  BSSY B1, `(.L_x_34) ;  /* 0x0000012000017945 */ /* 0x000fe40003800000 */
[----:B------:R-:W-:Y:S02]  /*2640*/  IMAD.IADD R7, R105, 0x1, R7 ;  /* 0x0000000169077824 */ /* 0x000fe400078e0207 */
[----:B------:R-:W-:Y:S01]  /*2650*/  IMAD.WIDE.U32 R20, R101, R110, R6 ;  /* 0x0000006e65147225 */ /* 0x000fe200078e0006 */
[----:B0-----:R-:W-:-:S03]  /*2660*/  SHF.L.U64.HI R15, R112, 0x3, R113 ;  /* 0x00000003700f7819 */ /* 0x001fc60000010271 */
[----:B------:R-:W-:Y:S01]  /*2670*/  IMAD.IADD R7, R103, 0x1, R21 ;  /* 0x0000000167077824 */ /* 0x000fe200078e0215 */
[----:B------:R-:W-:Y:S01]  /*2680*/  LEA R6, P4, R20, R114, 0x2 ;  /* 0x0000007214067211 */ /* 0x000fe200078810ff */
[----:B------:R-:W-:-:S03]  /*2690*/  IMAD.SHL.U32 R14, R112, 0x8, RZ ;  /* 0x00000008700e7824 */ /* 0x000fc600078e00ff */
[----:B------:R-:W-:Y:S01]  /*26a0*/  LEA.HI.X R7, R20, R115, R7, 0x2, P4 ;  /* 0x0000007314077211 */ /* 0x000fe200020f1407 */
[----:B------:R-:W-:Y:S01]  /*26b0*/  IMAD.WIDE.U32 R20, R104, R112, R14 ;  /* 0x0000007068147225 */ /* 0x000fe200078e000e */
[----:B--2---:R-:W-:-:S05]  /*26c0*/  LOP3.LUT R11, R5, 0xffffe000, RZ, 0xc0, !PT ;  /* 0xffffe000050b7812 */ /* 0x004fca00078ec0ff */
[----:B------:R-:W-:-:S04]  /*26d0*/  FMUL R11, R11, R90 ;  /* 0x0000005a0b0b7220 */ /* 0x000fc80000400000 */
[----:B------:R-:W-:Y:S01]  /*26e0*/  FFMA R107, R24, R23, R11 ;  /* 0x00000017186b7223 */ /* 0x000fe2000000000b */
[----:B------:R-:W-:Y:S02]  /*26f0*/  LEA.HI.X R11, R106, UR5, R117, 0x2, P3 ;  /* 0x000000056a0b7c11 */ /* 0x000fe400098f1475 */
[----:B------:R-:W-:Y:S02]  /*2700*/  ISETP.GT.AND P3, PT, R3, RZ, P1 ;  /* 0x000000ff0300720c */ /* 0x000fe40000f64270 */
[----:B------:R-:W-:-:S05]  /*2710*/  F2FP.TF32.F32.PACK_B R107, R107 ;  /* 0x0000006bff6b723e */ /* 0x000fca00024050ff */
[----:B------:R0:W-:Y:S06]  /*2720*/  @P2 STG.E desc[UR36][R10.64], R107 ;  /* 0x0000006b0a002986 */ /* 0x0001ec000c101924 */
[----:B------:R-:W-:Y:S05]  /*2730*/  @!P3 BRA `(.L_x_35) ;  /* 0x000000000004b947 */ /* 0x000fea0003800000 */
[----:B------:R1:W5:Y:S02]  /*2740*/  LDG.E.LTC128B R5, desc[UR36][R6.64+0x4] ;  /* 0x0000042406057981 */ /* 0x000364000c1e1920 */
.L_x_35:
[----:B------:R-:W-:Y:S05]  /*2750*/  BSYNC B1 ;  /* 0x0000000000017941 */ /* 0x000fea0003800000 */
.L_x_34:
[----:B-----5:R-:W-:Y:S01]  /*2760*/  LOP3.LUT R15, R5, 0xffffe000, RZ, 0xc0, !PT ;  /* 0xffffe000050f7812 */ /* 0x020fe200078ec0ff */
[----:B------:R-:W-:Y:S01]  /*2770*/  IMAD.IADD R105, R105, 0x1, R21 ;  /* 0x0000000169697824 */ /* 0x000fe200078e0215 */
[----:B------:R-:W-:Y:S01]  /*2780*/  IADD3 R108, P2, R108, R20, RZ ;  /* 0x000000146c6c7210 */ /* 0x000fe20007f5e0ff */
[----:B------:R-:W-:Y:S01]  /*2790*/  IMAD.MOV.U32 R24, RZ, RZ, R5 ;  /* 0x000000ffff187224 */ /* 0x000fe200078e0005 */
[----:B------:R-:W-:Y:S01]  /*27a0*/  ISETP.GT.AND P0, PT, R3, 0x8, P0 ;  /* 0x000000080300780c */ /* 0x000fe20000704270 */
[----:B------:R-:W-:Y:S02]  /*27b0*/  FMUL R12, R15, R90 ;  /* 0x0000005a0f0c7220 */ /* 0x000fe40000400000 */
[----:B------:R-:W-:Y:S01]  /*27c0*/  IMAD.X R13, R105, 0x1, R13, P2 ;  /* 0x00000001690d7824 */ /* 0x000fe200010e060d */
[----:B------:R-:W-:Y:S01]  /*27d0*/  LEA R14, P2, R108, R114, 0x2 ;  /* 0x000000726c0e7211 */ /* 0x000fe200078410ff */
[----:B------:R-:W-:-:S03]  /*27e0*/  FFMA R25, R25, R23, R12 ;  /* 0x0000001719197223 */ /* 0x000fc6000000000c */
[----:B------:R-:W-:Y:S02]  /*27f0*/  LEA.HI.X R15, R108, R115, R13, 0x2, P2 ;  /* 0x000000736c0f7211 */ /* 0x000fe400010f140d */
[----:B------:R-:W-:-:S05]  /*2800*/  F2FP.TF32.F32.PACK_B R25, R25 ;  /* 0x00000019ff19723e */ /* 0x000fca00024050ff */
[----:B------:R2:W-:Y:S04]  /*2810*/  @P3 STG.E desc[UR36][R10.64+0x4], R25 ;  /* 0x000004190a003986 */ /* 0x0005e8000c101924 */
[----:B------:R-:W3:Y:S01]  /*2820*/  @P0 LDG.E.LTC128B R24, desc[UR36][R14.64] ;  /* 0x000000240e180981 */ /* 0x000ee2000c1e1920 */
[----:B------:R-:W-:Y:S01]  /*2830*/  IADD3 R20, P2, R8, R20, RZ ;  /* 0x0000001408147210 */ /* 0x000fe20007f5e0ff */
[----:B------:R-:W-:Y:S01]  /*2840*/  BSSY B1, `(.L_x_36) ;  /* 0x0000011000017945 */ /* 0x000fe20003800000 */
[----:B------:R-:W-:-:S03]  /*2850*/  ISETP.GT.AND P1, PT, R3, 0x8, P1 ;  /* 0x000000080300780c */ /* 0x000fc60000f24270 */
[----:B------:R-:W-:Y:S01]  /*2860*/  IMAD.X R21, R9, 0x1, R105, P2 ;  /* 0x0000000109157824 */ /* 0x000fe200010e0669 */
[C---:B------:R-:W-:Y:S02]  /*2870*/  SHF.L.U64.HI R9, R91.reuse, 0x2, R92 ;  /* 0x000000025b097819 */ /* 0x040fe4000001025c */
[----:B------:R-:W-:Y:S01]  /*2880*/  LEA R12, P2, R91, R10, 0x2 ;  /* 0x0000000a5b0c7211 */ /* 0x000fe200078410ff */
[----:B------:R-:W-:-:S04]  /*2890*/  IMAD.WIDE.U32 R20, R101, R110, R20 ;  /* 0x0000006e65147225 */ /* 0x000fc800078e0014 */
[----:B------:R-:W-:Y:S01]  /*28a0*/  IMAD.X R13, R9, 0x1, R11, P2 ;  /* 0x00000001090d7824 */ /* 0x000fe200010e060b */
[----:B------:R-:W-:Y:S02]  /*28b0*/  LEA R8, P3, R20, R114, 0x2 ;  /* 0x0000007214087211 */ /* 0x000fe400078610ff */
[----:B---3--:R-:W-:-:S05]  /*28c0*/  LOP3.LUT R5, R24, 0xffffe000, RZ, 0xc0, !PT ;  /* 0xffffe00018057812 */ /* 0x008fca00078ec0ff */
[----:B------:R-:W-:-:S04]  /*28d0*/  FMUL R5, R5, R90 ;  /* 0x0000005a05057220 */ /* 0x000fc80000400000 */
[----:B------:R-:W-:Y:S01]  /*28e0*/  FFMA R101, R26, R23, R5 ;  /* 0x000000171a657223 */ /* 0x000fe20000000005 */
[----:B------:R-:W-:-:S04]  /*28f0*/  IMAD.IADD R5, R103, 0x1, R21 ;  /* 0x0000000167057824 */ /* 0x000fc800078e0215 */
[----:B------:R-:W-:Y:S02]  /*2900*/  F2FP.TF32.F32.PACK_B R101, R101 ;  /* 0x00000065ff65723e */ /* 0x000fe400024050ff */
[----:B------:R-:W-:-:S03]  /*2910*/  LEA.HI.X R9, R20, R115, R5, 0x2, P3 ;  /* 0x0000007314097211 */ /* 0x000fc600018f1405 */
[----:B------:R2:W-:Y:S01]  /*2920*/  @P0 STG.E desc[UR36][R12.64], R101 ;  /* 0x000000650c000986 */ /* 0x0005e2000c101924 */
[----:B------:R-:W-:Y:S05]  /*2930*/  @!P1 BRA `(.L_x_37) ;  /* 0x0000000000049947 */ /* 0x000fea0003800000 */
[----:B------:R3:W5:Y:S02]  /*2940*/  LDG.E.LTC128B R24, desc[UR36][R8.64+0x4] ;  /* 0x0000042408187981 */ /* 0x000764000c1e1920 */
.L_x_37:
[----:B------:R-:W-:Y:S05]  /*2950*/  BSYNC B1 ;  /* 0x0000000000017941 */ /* 0x000fea0003800000 */
.L_x_36:
[----:B-----5:R-:W-:Y:S01]  /*2960*/  LOP3.LUT R5, R24, 0xffffe000, RZ, 0xc0, !PT ;  /* 0xffffe00018057812 */ /* 0x020fe200078ec0ff */
[----:B------:R-:W-:Y:S01]  /*2970*/  BSSY B1, `(.L_x_38) ;  /* 0x0000009000017945 */ /* 0x000fe20003800000 */
[----:B------:R-:W-:-:S03]  /*2980*/  ISETP.GT.AND P0, PT, R4, 0x8, PT ;  /* 0x000000080400780c */ /* 0x000fc60003f04270 */
[----:B------:R-:W-:Y:S01]  /*2990*/  FMUL R14, R5, R90 ;  /* 0x0000005a050e7220 */ /* 0x000fe20000400000 */
[----:B------:R-:W-:-:S03]  /*29a0*/  ISETP.GT.AND P2, PT, R3, RZ, P0 ;  /* 0x000000ff0300720c */ /* 0x000fc60000744270 */
[----:B------:R-:W-:-:S05]  /*29b0*/  FFMA R27, R27, R23, R14 ;  /* 0x000000171b1b7223 */ /* 0x000fca000000000e */
[----:B------:R-:W-:-:S05]  /*29c0*/  F2FP.TF32.F32.PACK_B R27, R27 ;  /* 0x0000001bff1b723e */ /* 0x000fca00024050ff */
[----:B------:R4:W-:Y:S01]  /*29d0*/  @P1 STG.E desc[UR36][R12.64+0x4], R27 ;  /* 0x0000041b0c001986 */ /* 0x0009e2000c101924 */
[----:B------:R-:W-:Y:S05]  /*29e0*/  @!P2 BRA `(.L_x_39) ;  /* 0x000000000004a947 */ /* 0x000fea0003800000 */
[----:B------:R0:W5:Y:S02]  /*29f0*/  LDG.E.LTC128B R24, desc[UR36][R6.64+0x20] ;  /* 0x0000202406187981 */ /* 0x000164000c1e1920 */
.L_x_39:
[----:B------:R-:W-:Y:S05]  /*2a00*/  BSYNC B1 ;  /* 0x0000000000017941 */ /* 0x000fea0003800000 */
.L_x_38:
        /* <DEDUP_REMOVED lines=10> */
.L_x_41:
[----:B------:R-:W-:Y:S05]  /*2ab0*/  BSYNC B1 ;  /* 0x0000000000017941 */ /* 0x000fea0003800000 */
.L_x_40:
[----:B0----5:R-:W-:Y:S01]  /*2ac0*/  LOP3.LUT R5, R24, 0xffffe000, RZ, 0xc0, !PT ;  /* 0xffffe00018057812 */ /* 0x021fe200078ec0ff */
[----:B------:R-:W-:Y:S01]  /*2ad0*/  BSSY B1, `(.L_x_42) ;  /* 0x0000008000017945 */ /* 0x000fe20003800000 */
[----:B------:R-:W-:-:S03]  /*2ae0*/  ISETP.GT.AND P0, PT, R3, 0x8, P0 ;  /* 0x000000080300780c */ /* 0x000fc60000704270 */
[----:B------:R-:W-:-:S04]  /*2af0*/  FMUL R14, R5, R90 ;  /* 0x0000005a050e7220 */ /* 0x000fc80000400000 */
[----:B------:R-:W-:-:S05]  /*2b00*/  FFMA R29, R29, R23, R14 ;  /* 0x000000171d1d7223 */ /* 0x000fca000000000e */
[----:B------:R-:W-:-:S05]  /*2b10*/  F2FP.TF32.F32.PACK_B R29, R29 ;  /* 0x0000001dff1d723e */ /* 0x000fca00024050ff */
[----:B------:R0:W-:Y:S01]  /*2b20*/  @P3 STG.E desc[UR36][R10.64+0x24], R29 ;  /* 0x0000241d0a003986 */ /* 0x0001e2000c101924 */
[----:B------:R-:W-:Y:S05]  /*2b30*/  @!P0 BRA `(.L_x_43) ;  /* 0x0000000000048947 */ /* 0x000fea0003800000 */
[----:B------:R0:W5:Y:S02]  /*2b40*/  LDG.E.LTC128B R24, desc[UR36][R8.64+0x20] ;  /* 0x0000202408187981 */ /* 0x000164000c1e1920 */
.L_x_43:
[----:B------:R-:W-:Y:S05]  /*2b50*/  BSYNC B1 ;  /* 0x0000000000017941 */ /* 0x000fea0003800000 */
.L_x_42:
[----:B-----5:R-:W-:Y:S01]  /*2b60*/  LOP3.LUT R5, R24, 0xffffe000, RZ, 0xc0, !PT ;  /* 0xffffe00018057812 */ /* 0x020fe200078ec0ff */
        /* <DEDUP_REMOVED lines=8> */
.L_x_45:
[----:B------:R-:W-:Y:S05]  /*2bf0*/  BSYNC B1 ;  /* 0x0000000000017941 */ /* 0x000fea0003800000 */
.L_x_44:
[----:B0----5:R-:W-:Y:S01]  /*2c00*/  LOP3.LUT R5, R24, 0xffffe000, RZ, 0xc0, !PT ;  /* 0xffffe00018057812 */ /* 0x021fe200078ec0ff */
        /* <DEDUP_REMOVED lines=9> */
.L_x_47:
[----:B------:R-:W-:Y:S05]  /*2ca0*/  BSYNC B1 ;  /* 0x0000000000017941 */ /* 0x000fea0003800000 */
.L_x_46:
        /* <DEDUP_REMOVED lines=10> */
.L_x_49:
[----:B------:R-:W-:Y:S05]  /*2d50*/  BSYNC B1 ;  /* 0x0000000000017941 */ /* 0x000fea0003800000 */
.L_x_48:
        /* <DEDUP_REMOVED lines=9> */
.L_x_51:
[----:B------:R-:W-:Y:S05]  /*2df0*/  BSYNC B1 ;  /* 0x0000000000017941 */ /* 0x000fea0003800000 */
.L_x_50:
        /* <DEDUP_REMOVED lines=9> */
.L_x_53:
[----:B------:R-:W-:Y:S05]  /*2e90*/  BSYNC B1 ;  /* 0x0000000000017941 */ /* 0x000fea0003800000 */
.L_x_52:
        /* <DEDUP_REMOVED lines=10> */
.L_x_55:
[----:B------:R-:W-:Y:S05]  /*2f40*/  BSYNC B1 ;  /* 0x0000000000017941 */ /* 0x000fea0003800000 */
.L_x_54:
        /* <DEDUP_REMOVED lines=10> */
.L_x_57:
[----:B------:R-:W-:Y:S05]  /*2ff0*/  BSYNC B1 ;  /* 0x0000000000017941 */ /* 0x000fea0003800000 */
.L_x_56:
        /* <DEDUP_REMOVED lines=9> */
.L_x_59:
[----:B------:R-:W-:Y:S05]  /*3090*/  BSYNC B1 ;  /* 0x0000000000017941 */ /* 0x000fea0003800000 */
.L_x_58:
        /* <DEDUP_REMOVED lines=9> */
.L_x_61:
[----:B------:R-:W-:Y:S05]  /*3130*/  BSYNC B1 ;  /* 0x0000000000017941 */ /* 0x000fea0003800000 */
.L_x_60:
        /* <DEDUP_REMOVED lines=10> */
.L_x_63:
[----:B------:R-:W-:Y:S05]  /*31e0*/  BSYNC B1 ;  /* 0x0000000000017941 */ /* 0x000fea0003800000 */
.L_x_62:
        /* <DEDUP_REMOVED lines=10> */
.L_x_65:
[----:B------:R-:W-:Y:S05]  /*3290*/  BSYNC B1 ;  /* 0x0000000000017941 */ /* 0x000fea0003800000 */
.L_x_64:
        /* <DEDUP_REMOVED lines=9> */
.L_x_67:
[----:B------:R-:W-:Y:S05]  /*3330*/  BSYNC B1 ;  /* 0x0000000000017941 */ /* 0x000fea0003800000 */
.L_x_66:
        /* <DEDUP_REMOVED lines=9> */
.L_x_69:
[----:B------:R-:W-:Y:S05]  /*33d0*/  BSYNC B1 ;  /* 0x0000000000017941 */ /* 0x000fea0003800000 */
.L_x_68:
        /* <DEDUP_REMOVED lines=10> */
.L_x_71:
[----:B------:R-:W-:Y:S05]  /*3480*/  BSYNC B1 ;  /* 0x0000000000017941 */ /* 0x000fea0003800000 */
.L_x_70:
        /* <DEDUP_REMOVED lines=10> */
.L_x_73:
[----:B------:R-:W-:Y:S05]  /*3530*/  BSYNC B1 ;  /* 0x0000000000017941 */ /* 0x000fea0003800000 */
.L_x_72:
        /* <DEDUP_REMOVED lines=9> */
.L_x_75:
[----:B------:R-:W-:Y:S05]  /*35d0*/  BSYNC B1 ;  /* 0x0000000000017941 */ /* 0x000fea0003800000 */
.L_x_74:
        /* <DEDUP_REMOVED lines=9> */
.L_x_77:
[----:B------:R-:W-:Y:S05]  /*3670*/  BSYNC B1 ;  /* 0x0000000000017941 */ /* 0x000fea0003800000 */
.L_x_76:
        /* <DEDUP_REMOVED lines=10> */
.L_x_79:
[----:B------:R-:W-:Y:S05]  /*3720*/  BSYNC B1 ;  /* 0x0000000000017941 */ /* 0x000fea0003800000 */
.L_x_78:
        /* <DEDUP_REMOVED lines=10> */
.L_x_81:
[----:B------:R-:W-:Y:S05]  /*37d0*/  BSYNC B1 ;  /* 0x0000000000017941 */ /* 0x000fea0003800000 */
.L_x_80:
        /* <DEDUP_REMOVED lines=9> */
.L_x_83:
[----:B------:R-:W-:Y:S05]  /*3870*/  BSYNC B1 ;  /* 0x0000000000017941 */ /* 0x000fea0003800000 */
.L_x_82:
        /* <DEDUP_REMOVED lines=9> */
.L_x_85:
[----:B------:R-:W-:Y:S05]  /*3910*/  BSYNC B1 ;  /* 0x0000000000017941 */ /* 0x000fea0003800000 */
.L_x_84:
        /* <DEDUP_REMOVED lines=10> */
.L_x_87:
[----:B------:R-:W-:Y:S05]  /*39c0*/  BSYNC B1 ;  /* 0x0000000000017941 */ /* 0x000fea0003800000 */
.L_x_86:
        /* <DEDUP_REMOVED lines=10> */
.L_x_89:
[----:B------:R-:W-:Y:S05]  /*3a70*/  BSYNC B1 ;  /* 0x0000000000017941 */ /* 0x000fea0003800000 */
.L_x_88:
        /* <DEDUP_REMOVED lines=9> */
.L_x_91:
[----:B------:R-:W-:Y:S05]  /*3b10*/  BSYNC B1 ;  /* 0x0000000000017941 */ /* 0x000fea0003800000 */
.L_x_90:
        /* <DEDUP_REMOVED lines=9> */
.L_x_93:
[----:B------:R-:W-:Y:S05]  /*3bb0*/  BSYNC B1 ;  /* 0x0000000000017941 */ /* 0x000fea0003800000 */
.L_x_92:
        /* <DEDUP_REMOVED lines=10> */
.L_x_95:
[----:B------:R-:W-:Y:S05]  /*3c60*/  BSYNC B1 ;  /* 0x0000000000017941 */ /* 0x000fea0003800000 */
.L_x_94:
        /* <DEDUP_REMOVED lines=10> */
.L_x_97:
[----:B------:R-:W-:Y:S05]  /*3d10*/  BSYNC B1 ;  /* 0x0000000000017941 */ /* 0x000fea0003800000 */
.L_x_96:
        /* <DEDUP_REMOVED lines=9> */
.L_x_99:
[----:B------:R-:W-:Y:S05]  /*3db0*/  BSYNC B1 ;  /* 0x0000000000017941 */ /* 0x000fea0003800000 */
.L_x_98:
        /* <DEDUP_REMOVED lines=9> */
.L_x_101:
[----:B------:R-:W-:Y:S05]  /*3e50*/  BSYNC B1 ;  /* 0x0000000000017941 */ /* 0x000fea0003800000 */
.L_x_100:
        /* <DEDUP_REMOVED lines=10> */
.L_x_103:
[----:B------:R-:W-:Y:S05]  /*3f00*/  BSYNC B1 ;  /* 0x0000000000017941 */ /* 0x000fea0003800000 */
.L_x_102:
        /* <DEDUP_REMOVED lines=10> */
.L_x_105:
[----:B------:R-:W-:Y:S05]  /*3fb0*/  BSYNC B1 ;  /* 0x0000000000017941 */ /* 0x000fea0003800000 */
.L_x_104:
        /* <DEDUP_REMOVED lines=9> */
.L_x_107:
[----:B------:R-:W-:Y:S05]  /*4050*/  BSYNC B1 ;  /* 0x0000000000017941 */ /* 0x000fea0003800000 */
.L_x_106:
        /* <DEDUP_REMOVED lines=9> */
.L_x_109:
[----:B------:R-:W-:Y:S05]  /*40f0*/  BSYNC B1 ;  /* 0x0000000000017941 */ /* 0x000fea0003800000 */
.L_x_108:
        /* <DEDUP_REMOVED lines=10> */
.L_x_111:
[----:B------:R-:W-:Y:S05]  /*41a0*/  BSYNC B1 ;  /* 0x0000000000017941 */ /* 0x000fea0003800000 */
.L_x_110:
        /* <DEDUP_REMOVED lines=10> */
.L_x_113:
[----:B------:R-:W-:Y:S05]  /*4250*/  BSYNC B1 ;  /* 0x0000000000017941 */ /* 0x000fea0003800000 */
.L_x_112:
        /* <DEDUP_REMOVED lines=9> */
.L_x_115:
[----:B------:R-:W-:Y:S05]  /*42f0*/  BSYNC B1 ;  /* 0x0000000000017941 */ /* 0x000fea0003800000 */
.L_x_114:
        /* <DEDUP_REMOVED lines=9> */
.L_x_117:
[----:B------:R-:W-:Y:S05]  /*4390*/  BSYNC B1 ;  /* 0x0000000000017941 */ /* 0x000fea0003800000 */
.L_x_116:
        /* <DEDUP_REMOVED lines=10> */
.L_x_119:
[----:B------:R-:W-:Y:S05]  /*4440*/  BSYNC B1 ;  /* 0x0000000000017941 */ /* 0x000fea0003800000 */
.L_x_118:
        /* <DEDUP_REMOVED lines=10> */
.L_x_121:
[----:B------:R-:W-:Y:S05]  /*44f0*/  BSYNC B1 ;  /* 0x0000000000017941 */ /* 0x000fea0003800000 */
.L_x_120:
        /* <DEDUP_REMOVED lines=9> */
.L_x_123:
[----:B------:R-:W-:Y:S05]  /*4590*/  BSYNC B1 ;  /* 0x0000000000017941 */ /* 0x000fea0003800000 */
.L_x_122:
        /* <DEDUP_REMOVED lines=9> */
.L_x_125:
[----:B------:R-:W-:Y:S05]  /*4630*/  BSYNC B1 ;  /* 0x0000000000017941 */ /* 0x000fea0003800000 */
.L_x_124:
        /* <DEDUP_REMOVED lines=10> */
.L_x_127:
[----:B------:R-:W-:Y:S05]  /*46e0*/  BSYNC B1 ;  /* 0x0000000000017941 */ /* 0x000fea0003800000 */
.L_x_126:
        /* <DEDUP_REMOVED lines=10> */
.L_x_129:
[----:B------:R-:W-:Y:S05]  /*4790*/  BSYNC B1 ;  /* 0x0000000000017941 */ /* 0x000fea0003800000 */
.L_x_128:
        /* <DEDUP_REMOVED lines=9> */
.L_x_131:
[----:B------:R-:W-:Y:S05]  /*4830*/  BSYNC B1 ;  /* 0x0000000000017941 */ /* 0x000fea0003800000 */
.L_x_130:
        /* <DEDUP_REMOVED lines=9> */
.L_x_133:
[----:B------:R-:W-:Y:S05]  /*48d0*/  BSYNC B1 ;  /* 0x0000000000017941 */ /* 0x000fea0003800000 */
.L_x_132:
        /* <DEDUP_REMOVED lines=10> */
.L_x_135:
[----:B------:R-:W-:Y:S05]  /*4980*/  BSYNC B1 ;  /* 0x0000000000017941 */ /* 0x000fea0003800000 */
.L_x_134:
        /* <DEDUP_REMOVED lines=10> */
.L_x_137:
[----:B------:R-:W-:Y:S05]  /*4a30*/  BSYNC B1 ;  /* 0x0000000000017941 */ /* 0x000fea0003800000 */
.L_x_136:
        /* <DEDUP_REMOVED lines=9> */
.L_x_139:
[----:B------:R-:W-:Y:S05]  /*4ad0*/  BSYNC B1 ;  /* 0x0000000000017941 */ /* 0x000fea0003800000 */
.L_x_138:
        /* <DEDUP_REMOVED lines=9> */
.L_x_141:
[----:B------:R-:W-:Y:S05]  /*4b70*/  BSYNC B1 ;  /* 0x0000000000017941 */ /* 0x000fea0003800000 */
.L_x_140:
        /* <DEDUP_REMOVED lines=10> */
.L_x_143:
[----:B------:R-:W-:Y:S05]  /*4c20*/  BSYNC B1 ;  /* 0x0000000000017941 */ /* 0x000fea0003800000 */
.L_x_142:
        /* <DEDUP_REMOVED lines=10> */
.L_x_145:
[----:B------:R-:W-:Y:S05]  /*4cd0*/  BSYNC B1 ;  /* 0x0000000000017941 */ /* 0x000fea0003800000 */
.L_x_144:
        /* <DEDUP_REMOVED lines=9> */
.L_x_147:
[----:B------:R-:W-:Y:S05]  /*4d70*/  BSYNC B1 ;  /* 0x0000000000017941 */ /* 0x000fea0003800000 */
.L_x_146:
        /* <DEDUP_REMOVED lines=9> */
.L_x_149:
[----:B------:R-:W-:Y:S05]  /*4e10*/  BSYNC B1 ;  /* 0x0000000000017941 */ /* 0x000fea0003800000 */
.L_x_148:
        /* <DEDUP_REMOVED lines=10> */
.L_x_151:
[----:B------:R-:W-:Y:S05]  /*4ec0*/  BSYNC B1 ;  /* 0x0000000000017941 */ /* 0x000fea0003800000 */
.L_x_150:
[----:B-----5:R-:W-:Y:S01]  /*4ed0*/  LOP3.LUT R5, R24, 0xffffe000, RZ, 0xc0, !PT ;  /* 0xffffe00018057812 */ /* 0x020fe200078ec0ff */
[----:B------:R-:W-:Y:S01]  /*4ee0*/  BSSY B1, `(.L_x_152) ;  /* 0x000000b000017945 */ /* 0x000fe20003800000 */
[----:B------:R-:W-:Y:S01]  /*4ef0*/  ISETP.GT.AND P1, PT, R4, 0x79, PT ;  /* 0x000000790400780c */ /* 0x000fe20003f24270 */
[----:B------:R-:W-:Y:S02]  /*4f00*/  @P2 IMAD.MOV.U32 R4, RZ, RZ, R10 ;  /* 0x000000ffff042224 */ /* 0x000fe400078e000a */
[----:B------:R-:W-:Y:S01]  /*4f10*/  FMUL R5, R5, R90 ;  /* 0x0000005a05057220 */ /* 0x000fe20000400000 */
[----:B------:R-:W-:-:S03]  /*4f20*/  ISETP.GT.AND P3, PT, R3, RZ, P1 ;  /* 0x000000ff0300720c */ /* 0x000fc60000f64270 */
[----:B------:R-:W-:Y:S01]  /*4f30*/  FFMA R15, R84, R23, R5 ;  /* 0x00000017540f7223 */ /* 0x000fe20000000005 */
[----:B------:R-:W-:-:S04]  /*4f40*/  @P2 IMAD.MOV.U32 R5, RZ, RZ, R11 ;  /* 0x000000ffff052224 */ /* 0x000fc800078e000b */
[----:B------:R-:W-:-:S05]  /*4f50*/  F2FP.TF32.F32.PACK_B R15, R15 ;  /* 0x0000000fff0f723e */ /* 0x000fca00024050ff */
[----:B------:R0:W-:Y:S01]  /*4f60*/  @P2 STG.E desc[UR36][R4.64+0x1e0], R15 ;  /* 0x0001e00f04002986 */ /* 0x0001e2000c101924 */
[----:B------:R-:W-:Y:S05]  /*4f70*/  @!P3 BRA `(.L_x_153) ;  /* 0x000000000004b947 */ /* 0x000fea0003800000 */
[----:B------:R0:W5:Y:S02]  /*4f80*/  LDG.E.LTC128B R24, desc[UR36][R6.64+0x1e4] ;  /* 0x0001e42406187981 */ /* 0x000164000c1e1920 */
.L_x_153:
[----:B------:R-:W-:Y:S05]  /*4f90*/  BSYNC B1 ;  /* 0x0000000000017941 */ /* 0x000fea0003800000 */
.L_x_152:
        /* <DEDUP_REMOVED lines=9> */
.L_x_155:
[----:B------:R-:W-:Y:S05]  /*5030*/  BSYNC B1 ;  /* 0x0000000000017941 */ /* 0x000fea0003800000 */
.L_x_154:
[----:B-----5:R-:W-:Y:S01]  /*5040*/  LOP3.LUT R5, R24, 0xffffe000, RZ, 0xc0, !PT ;  /* 0xffffe00018057812 */ /* 0x020fe200078ec0ff */
[----:B------:R-:W-:Y:S01]  /*5050*/  @P0 IMAD.MOV.U32 R4, RZ, RZ, R12 ;  /* 0x000000ffff040224 */ /* 0x000fe200078e000c */
[----:B------:R-:W-:Y:S01]  /*5060*/  ISETP.GT.AND P1, PT, R3, 0x8, P1 ;  /* 0x000000080300780c */ /* 0x000fe20000f24270 */
[----:B------:R-:W-:Y:S02]  /*5070*/  BSSY B1, `(.L_x_156) ;  /* 0x0000008000017945 */ /* 0x000fe40003800000 */
[----:B------:R-:W-:-:S04]  /*5080*/  FMUL R5, R5, R90 ;  /* 0x0000005a05057220 */ /* 0x000fc80000400000 */
[----:B-1----:R-:W-:Y:S01]  /*5090*/  FFMA R7, R86, R23, R5 ;  /* 0x0000001756077223 */ /* 0x002fe20000000005 */
[----:B------:R-:W-:-:S04]  /*50a0*/  @P0 IMAD.MOV.U32 R5, RZ, RZ, R13 ;  /* 0x000000ffff050224 */ /* 0x000fc800078e000d */
[----:B------:R-:W-:-:S05]  /*50b0*/  F2FP.TF32.F32.PACK_B R7, R7 ;  /* 0x00000007ff07723e */ /* 0x000fca00024050ff */
[----:B------:R1:W-:Y:S01]  /*50c0*/  @P0 STG.E desc[UR36][R4.64+0x1e0], R7 ;  /* 0x0001e00704000986 */ /* 0x0003e2000c101924 */
[----:B------:R-:W-:Y:S05]  /*50d0*/  @!P1 BRA `(.L_x_157) ;  /* 0x0000000000049947 */ /* 0x000fea0003800000 */
[----:B------:R0:W5:Y:S02]  /*50e0*/  LDG.E.LTC128B R24, desc[UR36][R8.64+0x1e4] ;  /* 0x0001e42408187981 */ /* 0x000164000c1e1920 */
.L_x_157:
[----:B------:R-:W-:Y:S05]  /*50f0*/  BSYNC B1 ;  /* 0x0000000000017941 */ /* 0x000fea0003800000 */
.L_x_156:
[----:B------:R-:W-:Y:S05]  /*5100*/  @!P1 BRA `(.L_x_158) ;  /* 0x0000001000e89947 */ /* 0x000fea0003800000 */
[----:B-----5:R-:W-:-:S05]  /*5110*/  LOP3.LUT R3, R24, 0xffffe000, RZ, 0xc0, !PT ;  /* 0xffffe00018037812 */ /* 0x020fca00078ec0ff */
[----:B-1----:R-:W-:-:S04]  /*5120*/  FMUL R4, R3, R90 ;  /* 0x0000005a03047220 */ /* 0x002fc80000400000 */
[----:B------:R-:W-:-:S05]  /*5130*/  FFMA R87, R87, R23, R4 ;  /* 0x0000001757577223 */ /* 0x000fca0000000004 */
[----:B------:R-:W-:-:S05]  /*5140*/  F2FP.TF32.F32.PACK_B R87, R87 ;  /* 0x00000057ff57723e */ /* 0x000fca00024050ff */
[----:B------:R1:W-:Y:S01]  /*5150*/  STG.E desc[UR36][R12.64+0x1e4], R87 ;  /* 0x0001e4570c007986 */ /* 0x0003e2000c101924 */
[----:B------:R-:W-:Y:S05]  /*5160*/  BRA `(.L_x_158) ;  /* 0x0000001000d07947 */ /* 0x000fea0003800000 */
.L_x_33:
[----:B------:R-:W-:Y:S01]  /*5170*/  ISETP.GT.AND P4, PT, R4, 0x1, PT ;  /* 0x000000010400780c */ /* 0x000fe20003f84270 */
[----:B------:R-:W-:Y:S01]  /*5180*/  ULDC.64 UR4, c[0x0][0x5c0] ;  /* 0x0001700000047ab9 */ /* 0x000fe20000000a00 */
[-C--:B------:R-:W-:Y:S01]  /*5190*/  FMUL R5, R24, R23.reuse ;  /* 0x0000001718057220 */ /* 0x080fe20000400000 */
[----:B------:R-:W-:Y:S01]  /*51a0*/  LEA R6, P3, R106, UR4, 0x2 ;  /* 0x000000046a067c11 */ /* 0x000fe2000f8610ff */
[-C--:B------:R-:W-:Y:S01]  /*51b0*/  FMUL R25, R25, R23.reuse ;  /* 0x0000001719197220 */ /* 0x080fe20000400000 */
[----:B------:R-:W-:Y:S01]  /*51c0*/  ISETP.GT.AND P1, PT, R3, RZ, P4 ;  /* 0x000000ff0300720c */ /* 0x000fe20002724270 */
[-C--:B------:R-:W-:Y:S01]  /*51d0*/  FMUL R11, R26, R23.reuse ;  /* 0x000000171a0b7220 */ /* 0x080fe20000400000 */
[----:B------:R-:W-:Y:S01]  /*51e0*/  LEA.HI.X R7, R106, UR5, R117, 0x2, P3 ;  /* 0x000000056a077c11 */ /* 0x000fe200098f1475 */
[----:B------:R-:W-:Y:S01]  /*51f0*/  FMUL R27, R27, R23 ;  /* 0x000000171b1b7220 */ /* 0x000fe20000400000 */
[----:B------:R-:W-:Y:S01]  /*5200*/  F2FP.TF32.F32.PACK_B R5, R5 ;  /* 0x00000005ff05723e */ /* 0x000fe200024050ff */
[----:B------:R-:W-:Y:S01]  /*5210*/  FMUL R29, R29, R23 ;  /* 0x000000171d1d7220 */ /* 0x000fe20000400000 */
[----:B------:R-:W-:Y:S01]  /*5220*/  F2FP.TF32.F32.PACK_B R25, R25 ;  /* 0x00000019ff19723e */ /* 0x000fe200024050ff */
[-C--:B------:R-:W-:Y:S01]  /*5230*/  FMUL R31, R31, R23.reuse ;  /* 0x000000171f1f7220 */ /* 0x080fe20000400000 */
[C---:B------:R-:W-:Y:S01]  /*5240*/  SHF.L.U64.HI R9, R91.reuse, 0x2, R92 ;  /* 0x000000025b097819 */ /* 0x040fe2000001025c */
[----:B------:R0:W-:Y:S01]  /*5250*/  @P2 STG.E desc[UR36][R6.64], R5 ;  /* 0x0000000506002986 */ /* 0x0001e2000c101924 */
[----:B------:R-:W-:Y:S01]  /*5260*/  LEA R8, P3, R91, R6, 0x2 ;  /* 0x000000065b087211 */ /* 0x000fe200078610ff */
[-C--:B------:R-:W-:Y:S01]  /*5270*/  FMUL R13, R32, R23.reuse ;  /* 0x00000017200d7220 */ /* 0x080fe20000400000 */
[C---:B------:R-:W-:Y:S01]  /*5280*/  ISETP.GT.AND P2, PT, R4.reuse, 0x8, PT ;  /* 0x000000080400780c */ /* 0x040fe20003f44270 */
[----:B------:R-:W-:Y:S01]  /*5290*/  @P1 STG.E desc[UR36][R6.64+0x4], R25 ;  /* 0x0000041906001986 */ /* 0x000fe2000c101924 */
[----:B------:R-:W-:Y:S01]  /*52a0*/  ISETP.GT.AND P1, PT, R4, 0x9, PT ;  /* 0x000000090400780c */ /* 0x000fe20003f24270 */
[----:B------:R-:W-:Y:S01]  /*52b0*/  IMAD.X R9, R9, 0x1, R7, P3 ;  /* 0x0000000109097824 */ /* 0x000fe200018e0607 */
[----:B------:R-:W-:Y:S01]  /*52c0*/  ISETP.GT.AND P0, PT, R3, 0x8, P0 ;  /* 0x000000080300780c */ /* 0x000fe20000704270 */
[-C--:B------:R-:W-:Y:S01]  /*52d0*/  FMUL R33, R33, R23.reuse ;  /* 0x0000001721217220 */ /* 0x080fe20000400000 */
[----:B------:R-:W-:Y:S01]  /*52e0*/  ISETP.GT.AND P4, PT, R3, 0x8, P4 ;  /* 0x000000080300780c */ /* 0x000fe20002784270 */
[-C--:B------:R-:W-:Y:S01]  /*52f0*/  FMUL R35, R35, R23.reuse ;  /* 0x0000001723237220 */ /* 0x080fe20000400000 */
[C---:B------:R-:W-:Y:S01]  /*5300*/  ISETP.GT.AND P5, PT, R3.reuse, RZ, P2 ;  /* 0x000000ff0300720c */ /* 0x040fe200017a4270 */
[-C--:B0-----:R-:W-:Y:S01]  /*5310*/  FMUL R5, R28, R23.reuse ;  /* 0x000000171c057220 */ /* 0x081fe20000400000 */
[----:B------:R-:W-:Y:S01]  /*5320*/  ISETP.GT.AND P3, PT, R3, RZ, P1 ;  /* 0x000000ff0300720c */ /* 0x000fe20000f64270 */
[----:B------:R-:W-:Y:S01]  /*5330*/  FMUL R37, R37, R23 ;  /* 0x0000001725257220 */ /* 0x000fe20000400000 */
[----:B------:R-:W-:Y:S01]  /*5340*/  F2FP.TF32.F32.PACK_B R11, R11 ;  /* 0x0000000bff0b723e */ /* 0x000fe200024050ff */
[----:B------:R-:W-:Y:S01]  /*5350*/  FMUL R39, R39, R23 ;  /* 0x0000001727277220 */ /* 0x000fe20000400000 */
[----:B------:R-:W-:Y:S01]  /*5360*/  F2FP.TF32.F32.PACK_B R27, R27 ;  /* 0x0000001bff1b723e */ /* 0x000fe200024050ff */
[----:B------:R-:W-:Y:S01]  /*5370*/  FMUL R41, R41, R23 ;  /* 0x0000001729297220 */ /* 0x000fe20000400000 */
[----:B------:R-:W-:Y:S01]  /*5380*/  F2FP.TF32.F32.PACK_B R5, R5 ;  /* 0x00000005ff05723e */ /* 0x000fe200024050ff */
[----:B------:R0:W-:Y:S01]  /*5390*/  @P0 STG.E desc[UR36][R8.64], R11 ;  /* 0x0000000b08000986 */ /* 0x0001e2000c101924 */
[----:B------:R-:W-:Y:S01]  /*53a0*/  F2FP.TF32.F32.PACK_B R29, R29 ;  /* 0x0000001dff1d723e */ /* 0x000fe200024050ff */
[-C--:B------:R-:W-:Y:S01]  /*53b0*/  FMUL R43, R43, R23.reuse ;  /* 0x000000172b2b7220 */ /* 0x080fe20000400000 */
[C---:B------:R-:W-:Y:S01]  /*53c0*/  ISETP.GT.AND P0, PT, R4.reuse, 0x10, PT ;  /* 0x000000100400780c */ /* 0x040fe20003f04270 */
[----:B------:R-:W-:Y:S01]  /*53d0*/  @P4 STG.E desc[UR36][R8.64+0x4], R27 ;  /* 0x0000041b08004986 */ /* 0x000fe2000c101924 */
[----:B------:R-:W-:Y:S01]  /*53e0*/  ISETP.GT.AND P2, PT, R3, 0x8, P2 ;  /* 0x000000080300780c */ /* 0x000fe20001744270 */
[-C--:B------:R-:W-:Y:S01]  /*53f0*/  FMUL R45, R45, R23.reuse ;  /* 0x000000172d2d7220 */ /* 0x080fe20000400000 */
[C---:B------:R-:W-:Y:S01]  /*5400*/  ISETP.GT.AND P1, PT, R3.reuse, 0x8, P1 ;  /* 0x000000080300780c */ /* 0x040fe20000f24270 */
[----:B------:R1:W-:Y:S01]  /*5410*/  @P5 STG.E desc[UR36][R6.64+0x20], R5 ;  /* 0x0000200506005986 */ /* 0x0003e2000c101924 */
[----:B------:R-:W-:Y:S01]  /*5420*/  ISETP.GT.AND P5, PT, R3, RZ, P0 ;  /* 0x000000ff0300720c */ /* 0x000fe200007a4270 */
[----:B------:R-:W-:Y:S01]  /*5430*/  FMUL R47, R47, R23 ;  /* 0x000000172f2f7220 */ /* 0x000fe20000400000 */
[----:B------:R-:W-:Y:S01]  /*5440*/  F2FP.TF32.F32.PACK_B R31, R31 ;  /* 0x0000001fff1f723e */ /* 0x000fe200024050ff */
[----:B------:R-:W-:Y:S01]  /*5450*/  @P3 STG.E desc[UR36][R6.64+0x24], R29 ;  /* 0x0000241d06003986 */ /* 0x000fe2000c101924 */
[----:B------:R-:W-:Y:S01]  /*5460*/  ISETP.GT.AND P3, PT, R4, 0x11, PT ;  /* 0x000000110400780c */ /* 0x000fe20003f64270 */
[----:B0-----:R-:W-:Y:S01]  /*5470*/  FMUL R11, R30, R23 ;  /* 0x000000171e0b7220 */ /* 0x001fe20000400000 */
[----:B------:R-:W-:Y:S01]  /*5480*/  F2FP.TF32.F32.PACK_B R13, R13 ;  /* 0x0000000dff0d723e */ /* 0x000fe200024050ff */
[-C--:B------:R-:W-:Y:S01]  /*5490*/  FMUL R49, R49, R23.reuse ;  /* 0x0000001731317220 */ /* 0x080fe20000400000 */
[----:B------:R-:W-:Y:S01]  /*54a0*/  ISETP.GT.AND P4, PT, R3, RZ, P3 ;  /* 0x000000ff0300720c */ /* 0x000fe20001f84270 */
[----:B------:R-:W-:Y:S01]  /*54b0*/  FMUL R51, R51, R23 ;  /* 0x0000001733337220 */ /* 0x000fe20000400000 */
[----:B------:R-:W-:Y:S01]  /*54c0*/  F2FP.TF32.F32.PACK_B R11, R11 ;  /* 0x0000000bff0b723e */ /* 0x000fe200024050ff */
[----:B-1----:R-:W-:Y:S01]  /*54d0*/  FMUL R5, R34, R23 ;  /* 0x0000001722057220 */ /* 0x002fe20000400000 */
[----:B------:R-:W-:Y:S01]  /*54e0*/  F2FP.TF32.F32.PACK_B R33, R33 ;  /* 0x00000021ff21723e */ /* 0x000fe200024050ff */
[-C--:B------:R-:W-:Y:S01]  /*54f0*/  FMUL R53, R53, R23.reuse ;  /* 0x0000001735357220 */ /* 0x080fe20000400000 */
[----:B------:R-:W-:Y:S01]  /*5500*/  ISETP.GT.AND P0, PT, R3, 0x8, P0 ;  /* 0x000000080300780c */ /* 0x000fe20000704270 */
[----:B------:R0:W-:Y:S01]  /*5510*/  @P2 STG.E desc[UR36][R8.64+0x20], R11 ;  /* 0x0000200b08002986 */ /* 0x0001e2000c101924 */
[C---:B------:R-:W-:Y:S01]  /*5520*/  ISETP.GT.AND P2, PT, R4.reuse, 0x19, PT ;  /* 0x000000190400780c */ /* 0x040fe20003f44270 */
[----:B------:R-:W-:Y:S01]  /*5530*/  FMUL R55, R55, R23 ;  /* 0x0000001737377220 */ /* 0x000fe20000400000 */
[----:B------:R-:W-:Y:S01]  /*5540*/  F2FP.TF32.F32.PACK_B R5, R5 ;  /* 0x00000005ff05723e */ /* 0x000fe200024050ff */
[----:B------:R-:W-:Y:S01]  /*5550*/  @P1 STG.E desc[UR36][R8.64+0x24], R31 ;  /* 0x0000241f08001986 */ /* 0x000fe2000c101924 */
[----:B------:R-:W-:Y:S01]  /*5560*/  ISETP.GT.AND P1, PT, R4, 0x18, PT ;  /* 0x000000180400780c */ /* 0x000fe20003f24270 */
[----:B------:R-:W-:Y:S01]  /*5570*/  FMUL R57, R57, R23 ;  /* 0x0000001739397220 */ /* 0x000fe20000400000 */
[----:B------:R-:W-:Y:S01]  /*5580*/  F2FP.TF32.F32.PACK_B R35, R35 ;  /* 0x00000023ff23723e */ /* 0x000fe200024050ff */
[----:B------:R1:W-:Y:S01]  /*5590*/  @P5 STG.E desc[UR36][R6.64+0x40], R13 ;  /* 0x0000400d06005986 */ /* 0x0003e2000c101924 */
[----:B------:R-:W-:Y:S01]  /*55a0*/  ISETP.GT.AND P5, PT, R3, RZ, P1 ;  /* 0x000000ff0300720c */ /* 0x000fe20000fa4270 */
[----:B------:R-:W-:Y:S01]  /*55b0*/  FMUL R59, R59, R23 ;  /* 0x000000173b3b7220 */ /* 0x000fe20000400000 */
[----:B------:R-:W-:Y:S01]  /*55c0*/  F2FP.TF32.F32.PACK_B R37, R37 ;  /* 0x00000025ff25723e */ /* 0x000fe200024050ff */
[----:B------:R-:W-:Y:S01]  /*55d0*/  @P4 STG.E desc[UR36][R6.64+0x44], R33 ;  /* 0x0000442106004986 */ /* 0x000fe2000c101924 */
[C---:B------:R-:W-:Y:S01]  /*55e0*/  ISETP.GT.AND P4, PT, R3.reuse, 0x8, P3 ;  /* 0x000000080300780c */ /* 0x040fe20001f84270 */
[-C--:B0-----:R-:W-:Y:S01]  /*55f0*/  FMUL R11, R36, R23.reuse ;  /* 0x00000017240b7220 */ /* 0x081fe20000400000 */
[----:B------:R-:W-:Y:S01]  /*5600*/  ISETP.GT.AND P3, PT, R3, RZ, P2 ;  /* 0x000000ff0300720c */ /* 0x000fe20001764270 */
[----:B------:R0:W-:Y:S01]  /*5610*/  @P0 STG.E desc[UR36][R8.64+0x40], R5 ;  /* 0x0000400508000986 */ /* 0x0001e2000c101924 */
[----:B------:R-:W-:Y:S01]  /*5620*/  ISETP.GT.AND P0, PT, R4, 0x20, PT ;  /* 0x000000200400780c */ /* 0x000fe20003f04270 */
[----:B------:R-:W-:Y:S01]  /*5630*/  FMUL R61, R61, R23 ;  /* 0x000000173d3d7220 */ /* 0x000fe20000400000 */
[----:B------:R-:W-:Y:S01]  /*5640*/  F2FP.TF32.F32.PACK_B R11, R11 ;  /* 0x0000000bff0b723e */ /* 0x000fe200024050ff */
[-C--:B-1----:R-:W-:Y:S01]  /*5650*/  FMUL R13, R40, R23.reuse ;  /* 0x00000017280d7220 */ /* 0x082fe20000400000 */
[----:B------:R-:W-:Y:S01]  /*5660*/  ISETP.GT.AND P1, PT, R3, 0x8, P1 ;  /* 0x000000080300780c */ /* 0x000fe20000f24270 */
[----:B------:R-:W-:Y:S01]  /*5670*/  FMUL R63, R63, R23 ;  /* 0x000000173f3f7220 */ /* 0x000fe20000400000 */
[----:B------:R-:W-:Y:S01]  /*5680*/  F2FP.TF32.F32.PACK_B R39, R39 ;  /* 0x00000027ff27723e */ /* 0x000fe200024050ff */
[----:B------:R-:W-:Y:S01]  /*5690*/  FMUL R65, R65, R23 ;  /* 0x0000001741417220 */ /* 0x000fe20000400000 */
[----:B------:R-:W-:Y:S01]  /*56a0*/  F2FP.TF32.F32.PACK_B R13, R13 ;  /* 0x0000000dff0d723e */ /* 0x000fe200024050ff */
[----:B------:R-:W-:Y:S01]  /*56b0*/  @P4 STG.E desc[UR36][R8.64+0x44], R35 ;  /* 0x0000442308004986 */ /* 0x000fe2000c101924 */
[C---:B------:R-:W-:Y:S01]  /*56c0*/  ISETP.GT.AND P4, PT, R3.reuse, 0x8, P2 ;  /* 0x000000080300780c */ /* 0x040fe20001784270 */
[-C--:B0-----:R-:W-:Y:S01]  /*56d0*/  FMUL R5, R38, R23.reuse ;  /* 0x0000001726057220 */ /* 0x081fe20000400000 */
[C---:B------:R-:W-:Y:S01]  /*56e0*/  ISETP.GT.AND P2, PT, R4.reuse, 0x21, PT ;  /* 0x000000210400780c */ /* 0x040fe20003f44270 */
[----:B------:R0:W-:Y:S01]  /*56f0*/  @P5 STG.E desc[UR36][R6.64+0x60], R11 ;  /* 0x0000600b06005986 */ /* 0x0001e2000c101924 */
[----:B------:R-:W-:Y:S01]  /*5700*/  ISETP.GT.AND P5, PT, R3, RZ, P0 ;  /* 0x000000ff0300720c */ /* 0x000fe200007a4270 */
[----:B------:R-:W-:Y:S01]  /*5710*/  FMUL R67, R67, R23 ;  /* 0x0000001743437220 */ /* 0x000fe20000400000 */
[----:B------:R-:W-:Y:S01]  /*5720*/  F2FP.TF32.F32.PACK_B R5, R5 ;  /* 0x00000005ff05723e */ /* 0x000fe200024050ff */
[----:B------:R-:W-:Y:S01]  /*5730*/  @P3 STG.E desc[UR36][R6.64+0x64], R37 ;  /* 0x0000642506003986 */ /* 0x000fe2000c101924 */
[----:B------:R-:W-:Y:S01]  /*5740*/  ISETP.GT.AND P3, PT, R3, RZ, P2 ;  /* 0x000000ff0300720c */ /* 0x000fe20001764270 */
[----:B------:R-:W-:Y:S01]  /*5750*/  FMUL R69, R69, R23 ;  /* 0x0000001745457220 */ /* 0x000fe20000400000 */
[----:B------:R-:W-:Y:S01]  /*5760*/  F2FP.TF32.F32.PACK_B R41, R41 ;  /* 0x00000029ff29723e */ /* 0x000fe200024050ff */
[----:B------:R1:W-:Y:S01]  /*5770*/  @P1 STG.E desc[UR36][R8.64+0x60], R5 ;  /* 0x0000600508001986 */ /* 0x0003e2000c101924 */
[----:B------:R-:W-:Y:S01]  /*5780*/  ISETP.GT.AND P1, PT, R4, 0x28, PT ;  /* 0x000000280400780c */ /* 0x000fe20003f24270 */
[-C--:B------:R-:W-:Y:S01]  /*5790*/  FMUL R71, R71, R23.reuse ;  /* 0x0000001747477220 */ /* 0x080fe20000400000 */
[C---:B------:R-:W-:Y:S01]  /*57a0*/  ISETP.GT.AND P0, PT, R3.reuse, 0x8, P0 ;  /* 0x000000080300780c */ /* 0x040fe20000704270 */
[----:B------:R-:W-:Y:S01]  /*57b0*/  @P4 STG.E desc[UR36][R8.64+0x64], R39 ;  /* 0x0000642708004986 */ /* 0x000fe2000c101924 */
[C---:B------:R-:W-:Y:S01]  /*57c0*/  ISETP.GT.AND P4, PT, R3.reuse, 0x8, P2 ;  /* 0x000000080300780c */ /* 0x040fe20001784270 */
[-C--:B0-----:R-:W-:Y:S01]  /*57d0*/  FMUL R11, R44, R23.reuse ;  /* 0x000000172c0b7220 */ /* 0x081fe20000400000 */
[----:B------:R-:W-:Y:S01]  /*57e0*/  ISETP.GT.AND P2, PT, R4, 0x29, PT ;  /* 0x000000290400780c */ /* 0x000fe20003f44270 */
[----:B------:R0:W-:Y:S01]  /*57f0*/  @P5 STG.E desc[UR36][R6.64+0x80], R13 ;  /* 0x0000800d06005986 */ /* 0x0001e2000c101924 */
[----:B------:R-:W-:Y:S01]  /*5800*/  ISETP.GT.AND P5, PT, R3, RZ, P1 ;  /* 0x000000ff0300720c */ /* 0x000fe20000fa4270 */
[----:B------:R-:W-:Y:S01]  /*5810*/  FMUL R73, R73, R23 ;  /* 0x0000001749497220 */ /* 0x000fe20000400000 */
[----:B------:R-:W-:Y:S01]  /*5820*/  F2FP.TF32.F32.PACK_B R43, R43 ;  /* 0x0000002bff2b723e */ /* 0x000fe200024050ff */
[-C--:B-1----:R-:W-:Y:S01]  /*5830*/  FMUL R5, R42, R23.reuse ;  /* 0x000000172a057220 */ /* 0x082fe20000400000 */
[----:B------:R-:W-:Y:S01]  /*5840*/  @P3 STG.E desc[UR36][R6.64+0x84], R41 ;  /* 0x0000842906003986 */ /* 0x000fe2000c101924 */
[----:B------:R-:W-:Y:S01]  /*5850*/  ISETP.GT.AND P3, PT, R3, RZ, P2 ;  /* 0x000000ff0300720c */ /* 0x000fe20001764270 */
[----:B------:R-:W-:Y:S01]  /*5860*/  FMUL R75, R75, R23 ;  /* 0x000000174b4b7220 */ /* 0x000fe20000400000 */
[----:B------:R-:W-:Y:S01]  /*5870*/  F2FP.TF32.F32.PACK_B R11, R11 ;  /* 0x0000000bff0b723e */ /* 0x000fe200024050ff */
[----:B------:R-:W-:Y:S01]  /*5880*/  FMUL R77, R77, R23 ;  /* 0x000000174d4d7220 */ /* 0x000fe20000400000 */
[----:B------:R-:W-:Y:S01]  /*5890*/  F2FP.TF32.F32.PACK_B R5, R5 ;  /* 0x00000005ff05723e */ /* 0x000fe200024050ff */
[----:B------:R-:W-:Y:S01]  /*58a0*/  FMUL R79, R79, R23 ;  /* 0x000000174f4f7220 */ /* 0x000fe20000400000 */
[----:B------:R-:W-:Y:S01]  /*58b0*/  F2FP.TF32.F32.PACK_B R45, R45 ;  /* 0x0000002dff2d723e */ /* 0x000fe200024050ff */
[-C--:B0-----:R-:W-:Y:S01]  /*58c0*/  FMUL R13, R48, R23.reuse ;  /* 0x00000017300d7220 */ /* 0x081fe20000400000 */
[----:B------:R-:W-:Y:S01]  /*58d0*/  ISETP.GT.AND P1, PT, R3, 0x8, P1 ;  /* 0x000000080300780c */ /* 0x000fe20000f24270 */
[----:B------:R0:W-:Y:S01]  /*58e0*/  @P0 STG.E desc[UR36][R8.64+0x80], R5 ;  /* 0x0000800508000986 */ /* 0x0001e2000c101924 */
[----:B------:R-:W-:Y:S01]  /*58f0*/  ISETP.GT.AND P0, PT, R4, 0x30, PT ;  /* 0x000000300400780c */ /* 0x000fe20003f04270 */
[----:B------:R-:W-:Y:S01]  /*5900*/  FMUL R81, R81, R23 ;  /* 0x0000001751517220 */ /* 0x000fe20000400000 */
[----:B------:R-:W-:Y:S01]  /*5910*/  F2FP.TF32.F32.PACK_B R47, R47 ;  /* 0x0000002fff2f723e */ /* 0x000fe200024050ff */
[----:B------:R-:W-:Y:S01]  /*5920*/  @P4 STG.E desc[UR36][R8.64+0x84], R43 ;  /* 0x0000842b08004986 */ /* 0x000fe2000c101924 */
[C---:B------:R-:W-:Y:S01]  /*5930*/  ISETP.GT.AND P4, PT, R3.reuse, 0x8, P2 ;  /* 0x000000080300780c */ /* 0x040fe20001784270 */
[-C--:B------:R-:W-:Y:S01]  /*5940*/  FMUL R15, R82, R23.reuse ;  /* 0x00000017520f7220 */ /* 0x080fe20000400000 */
[----:B------:R-:W-:Y:S01]  /*5950*/  ISETP.GT.AND P2, PT, R4, 0x31, PT ;  /* 0x000000310400780c */ /* 0x000fe20003f44270 */
[----:B------:R1:W-:Y:S01]  /*5960*/  @P5 STG.E desc[UR36][R6.64+0xa0], R11 ;  /* 0x0000a00b06005986 */ /* 0x0003e2000c101924 */
[----:B------:R-:W-:Y:S01]  /*5970*/  ISETP.GT.AND P5, PT, R3, RZ, P0 ;  /* 0x000000ff0300720c */ /* 0x000fe200007a4270 */
[----:B------:R-:W-:Y:S01]  /*5980*/  FMUL R83, R83, R23 ;  /* 0x0000001753537220 */ /* 0x000fe20000400000 */
[----:B------:R-:W-:Y:S01]  /*5990*/  F2FP.TF32.F32.PACK_B R13, R13 ;  /* 0x0000000dff0d723e */ /* 0x000fe200024050ff */
[-C--:B0-----:R-:W-:Y:S01]  /*59a0*/  FMUL R5, R46, R23.reuse ;  /* 0x000000172e057220 */ /* 0x081fe20000400000 */
[----:B------:R-:W-:Y:S01]  /*59b0*/  @P3 STG.E desc[UR36][R6.64+0xa4], R45 ;  /* 0x0000a42d06003986 */ /* 0x000fe2000c101924 */
[----:B------:R-:W-:Y:S01]  /*59c0*/  ISETP.GT.AND P3, PT, R3, RZ, P2 ;  /* 0x000000ff0300720c */ /* 0x000fe20001764270 */
[----:B------:R-:W-:Y:S01]  /*59d0*/  FMUL R21, R84, R23 ;  /* 0x0000001754157220 */ /* 0x000fe20000400000 */
[----:B------:R-:W-:Y:S01]  /*59e0*/  F2FP.TF32.F32.PACK_B R49, R49 ;  /* 0x00000031ff31723e */ /* 0x000fe200024050ff */
[----:B------:R-:W-:Y:S01]  /*59f0*/  FMUL R85, R85, R23 ;  /* 0x0000001755557220 */ /* 0x000fe20000400000 */
[----:B------:R-:W-:Y:S01]  /*5a00*/  F2FP.TF32.F32.PACK_B R5, R5 ;  /* 0x00000005ff05723e */ /* 0x000fe200024050ff */
[-C--:B------:R-:W-:Y:S01]  /*5a10*/  FMUL R87, R87, R23.reuse ;  /* 0x0000001757577220 */ /* 0x080fe20000400000 */
[----:B------:R-:W-:Y:S01]  /*5a20*/  ISETP.GT.AND P0, PT, R3, 0x8, P0 ;  /* 0x000000080300780c */ /* 0x000fe20000704270 */
[----:B-1----:R-:W-:Y:S01]  /*5a30*/  FMUL R11, R52, R23 ;  /* 0x00000017340b7220 */ /* 0x002fe20000400000 */
[----:B------:R-:W-:Y:S01]  /*5a40*/  F2FP.TF32.F32.PACK_B R51, R51 ;  /* 0x00000033ff33723e */ /* 0x000fe200024050ff */
[----:B------:R0:W-:Y:S01]  /*5a50*/  @P1 STG.E desc[UR36][R8.64+0xa0], R5 ;  /* 0x0000a00508001986 */ /* 0x0001e2000c101924 */
[----:B------:R-:W-:-:S02]  /*5a60*/  ISETP.GT.AND P1, PT, R4, 0x38, PT ;  /* 0x000000380400780c */ /* 0x000fc40003f24270 */
[----:B------:R-:W-:Y:S01]  /*5a70*/  F2FP.TF32.F32.PACK_B R11, R11 ;  /* 0x0000000bff0b723e */ /* 0x000fe200024050ff */
[----:B------:R-:W-:Y:S01]  /*5a80*/  @P4 STG.E desc[UR36][R8.64+0xa4], R47 ;  /* 0x0000a42f08004986 */ /* 0x000fe2000c101924 */
[C---:B------:R-:W-:Y:S02]  /*5a90*/  ISETP.GT.AND P4, PT, R3.reuse, 0x8, P2 ;  /* 0x000000080300780c */ /* 0x040fe40001784270 */
[----:B------:R-:W-:Y:S01]  /*5aa0*/  ISETP.GT.AND P2, PT, R4, 0x39, PT ;  /* 0x000000390400780c */ /* 0x000fe20003f44270 */
[----:B------:R1:W-:Y:S01]  /*5ab0*/  @P5 STG.E desc[UR36][R6.64+0xc0], R13 ;  /* 0x0000c00d06005986 */ /* 0x0003e2000c101924 */
[C---:B------:R-:W-:Y:S02]  /*5ac0*/  ISETP.GT.AND P5, PT, R3.reuse, RZ, P1 ;  /* 0x000000ff0300720c */ /* 0x040fe40000fa4270 */
[----:B------:R-:W-:Y:S01]  /*5ad0*/  F2FP.TF32.F32.PACK_B R53, R53 ;  /* 0x00000035ff35723e */ /* 0x000fe200024050ff */
[----:B0-----:R-:W-:Y:S01]  /*5ae0*/  FMUL R5, R50, R23 ;  /* 0x0000001732057220 */ /* 0x001fe20000400000 */
[----:B------:R-:W-:Y:S01]  /*5af0*/  @P3 STG.E desc[UR36][R6.64+0xc4], R49 ;  /* 0x0000c43106003986 */ /* 0x000fe2000c101924 */
[----:B------:R-:W-:-:S02]  /*5b00*/  ISETP.GT.AND P3, PT, R3, RZ, P2 ;  /* 0x000000ff0300720c */ /* 0x000fc40001764270 */
[----:B------:R-:W-:Y:S02]  /*5b10*/  ISETP.GT.AND P1, PT, R3, 0x8, P1 ;  /* 0x000000080300780c */ /* 0x000fe40000f24270 */
[----:B------:R-:W-:Y:S01]  /*5b20*/  F2FP.TF32.F32.PACK_B R5, R5 ;  /* 0x00000005ff05723e */ /* 0x000fe200024050ff */
[----:B-1----:R-:W-:Y:S01]  /*5b30*/  FMUL R13, R56, R23 ;  /* 0x00000017380d7220 */ /* 0x002fe20000400000 */
[----:B------:R-:W-:-:S03]  /*5b40*/  F2FP.TF32.F32.PACK_B R55, R55 ;  /* 0x00000037ff37723e */ /* 0x000fc600024050ff */
[----:B------:R0:W-:Y:S01]  /*5b50*/  @P0 STG.E desc[UR36][R8.64+0xc0], R5 ;  /* 0x0000c00508000986 */ /* 0x0001e2000c101924 */
[C---:B------:R-:W-:Y:S02]  /*5b60*/  ISETP.GT.AND P0, PT, R4.reuse, 0x40, PT ;  /* 0x000000400400780c */ /* 0x040fe40003f04270 */
        /* <DEDUP_REMOVED lines=71> */
[----:B------:R-:W-:Y:S01]  /*5fe0*/  @P3 STG.E desc[UR36][R6.64+0x164], R69 ;  /* 0x0001644506003986 */ /* 0x000fe2000c101924 */
[----:B0-----:R-:W-:Y:S01]  /*5ff0*/  FMUL R5, R70, R23 ;  /* 0x0000001746057220 */ /* 0x001fe20000400000 */
[----:B------:R-:W-:-:S02]  /*6000*/  ISETP.GT.AND P3, PT, R3, RZ, P2 ;  /* 0x000000ff0300720c */ /* 0x000fc40001764270 */
[----:B------:R-:W-:Y:S02]  /*6010*/  ISETP.GT.AND P0, PT, R3, 0x8, P0 ;  /* 0x000000080300780c */ /* 0x000fe40000704270 */
[----:B------:R-:W-:Y:S01]  /*6020*/  F2FP.TF32.F32.PACK_B R5, R5 ;  /* 0x00000005ff05723e */ /* 0x000fe200024050ff */
[----:B-1----:R-:W-:Y:S01]  /*6030*/  FMUL R11, R76, R23 ;  /* 0x000000174c0b7220 */ /* 0x002fe20000400000 */
[----:B------:R-:W-:-:S03]  /*6040*/  F2FP.TF32.F32.PACK_B R75, R75 ;  /* 0x0000004bff4b723e */ /* 0x000fc600024050ff */
[----:B------:R0:W-:Y:S01]  /*6050*/  @P1 STG.E desc[UR36][R8.64+0x160], R5 ;  /* 0x0001600508001986 */ /* 0x0001e2000c101924 */
[----:B------:R-:W-:Y:S02]  /*6060*/  F2FP.TF32.F32.PACK_B R77, R77 ;  /* 0x0000004dff4d723e */ /* 0x000fe400024050ff */
[----:B------:R-:W-:Y:S01]  /*6070*/  F2FP.TF32.F32.PACK_B R11, R11 ;  /* 0x0000000bff0b723e */ /* 0x000fe200024050ff */
[----:B------:R-:W-:Y:S01]  /*6080*/  @P4 STG.E desc[UR36][R8.64+0x164], R71 ;  /* 0x0001644708004986 */ /* 0x000fe2000c101924 */
[C---:B------:R-:W-:Y:S02]  /*6090*/  ISETP.GT.AND P4, PT, R4.reuse, 0x68, PT ;  /* 0x000000680400780c */ /* 0x040fe40003f84270 */
[----:B------:R-:W-:Y:S01]  /*60a0*/  F2FP.TF32.F32.PACK_B R79, R79 ;  /* 0x0000004fff4f723e */ /* 0x000fe200024050ff */
[----:B------:R1:W-:Y:S01]  /*60b0*/  @P5 STG.E desc[UR36][R6.64+0x180], R13 ;  /* 0x0001800d06005986 */ /* 0x0003e2000c101924 */
[----:B------:R-:W-:Y:S02]  /*60c0*/  ISETP.GT.AND P5, PT, R4, 0x69, PT ;  /* 0x000000690400780c */ /* 0x000fe40003fa4270 */
[----:B------:R-:W-:Y:S01]  /*60d0*/  F2FP.TF32.F32.PACK_B R81, R81 ;  /* 0x00000051ff51723e */ /* 0x000fe200024050ff */
[----:B------:R-:W-:Y:S01]  /*60e0*/  @P3 STG.E desc[UR36][R6.64+0x184], R73 ;  /* 0x0001844906003986 */ /* 0x000fe2000c101924 */
[C---:B------:R-:W-:Y:S01]  /*60f0*/  ISETP.GT.AND P3, PT, R3.reuse, 0x8, P2 ;  /* 0x000000080300780c */ /* 0x040fe20001764270 */
[----:B0-----:R-:W-:Y:S01]  /*6100*/  FMUL R5, R74, R23 ;  /* 0x000000174a057220 */ /* 0x001fe20000400000 */
[----:B------:R-:W-:-:S02]  /*6110*/  ISETP.GT.AND P2, PT, R3, RZ, P4 ;  /* 0x000000ff0300720c */ /* 0x000fc40002744270 */
[C---:B------:R-:W-:Y:S02]  /*6120*/  ISETP.GT.AND P1, PT, R3.reuse, RZ, P5 ;  /* 0x000000ff0300720c */ /* 0x040fe40002f24270 */
[C---:B------:R-:W-:Y:S01]  /*6130*/  ISETP.GT.AND P4, PT, R3.reuse, 0x8, P4 ;  /* 0x000000080300780c */ /* 0x040fe20002784270 */
[----:B-1----:R-:W-:Y:S01]  /*6140*/  FMUL R13, R78, R23 ;  /* 0x000000174e0d7220 */ /* 0x002fe20000400000 */
[----:B------:R-:W-:Y:S02]  /*6150*/  F2FP.TF32.F32.PACK_B R5, R5 ;  /* 0x00000005ff05723e */ /* 0x000fe400024050ff */
[----:B------:R-:W-:Y:S02]  /*6160*/  ISETP.GT.AND P5, PT, R3, 0x8, P5 ;  /* 0x000000080300780c */ /* 0x000fe40002fa4270 */
[----:B------:R-:W-:Y:S01]  /*6170*/  F2FP.TF32.F32.PACK_B R13, R13 ;  /* 0x0000000dff0d723e */ /* 0x000fe200024050ff */
[----:B------:R0:W-:Y:S01]  /*6180*/  @P0 STG.E desc[UR36][R8.64+0x180], R5 ;  /* 0x0001800508000986 */ /* 0x0001e2000c101924 */
[----:B------:R-:W-:-:S02]  /*6190*/  ISETP.GT.AND P0, PT, R4, 0x79, PT ;  /* 0x000000790400780c */ /* 0x000fc40003f04270 */
[----:B------:R-:W-:Y:S01]  /*61a0*/  F2FP.TF32.F32.PACK_B R15, R15 ;  /* 0x0000000fff0f723e */ /* 0x000fe200024050ff */
[----:B------:R-:W-:Y:S01]  /*61b0*/  @P3 STG.E desc[UR36][R8.64+0x184], R75 ;  /* 0x0001844b08003986 */ /* 0x000fe2000c101924 */
[C---:B------:R-:W-:Y:S02]  /*61c0*/  ISETP.GT.AND P3, PT, R4.reuse, 0x70, PT ;  /* 0x000000700400780c */ /* 0x040fe40003f64270 */
[----:B------:R-:W-:Y:S01]  /*61d0*/  F2FP.TF32.F32.PACK_B R83, R83 ;  /* 0x00000053ff53723e */ /* 0x000fe200024050ff */
[----:B------:R1:W-:Y:S01]  /*61e0*/  @P2 STG.E desc[UR36][R6.64+0x1a0], R11 ;  /* 0x0001a00b06002986 */ /* 0x0003e2000c101924 */
[C---:B------:R-:W-:Y:S02]  /*61f0*/  ISETP.GT.AND P2, PT, R4.reuse, 0x71, PT ;  /* 0x000000710400780c */ /* 0x040fe40003f44270 */
[----:B------:R-:W-:Y:S01]  /*6200*/  F2FP.TF32.F32.PACK_B R21, R21 ;  /* 0x00000015ff15723e */ /* 0x000fe200024050ff */
[----:B------:R-:W-:Y:S01]  /*6210*/  @P1 STG.E desc[UR36][R6.64+0x1a4], R77 ;  /* 0x0001a44d06001986 */ /* 0x000fe2000c101924 */
[----:B------:R-:W-:Y:S01]  /*6220*/  ISETP.GT.AND P1, PT, R4, 0x78, PT ;  /* 0x000000780400780c */ /* 0x000fe20003f24270 */
[----:B------:R-:W-:Y:S01]  /*6230*/  @P4 IMAD.MOV.U32 R4, RZ, RZ, R8 ;  /* 0x000000ffff044224 */ /* 0x000fe200078e0008 */
[----:B------:R-:W-:Y:S01]  /*6240*/  F2FP.TF32.F32.PACK_B R85, R85 ;  /* 0x00000055ff55723e */ /* 0x000fe200024050ff */
[----:B0-----:R-:W-:Y:S01]  /*6250*/  @P4 IMAD.MOV.U32 R5, RZ, RZ, R9 ;  /* 0x000000ffff054224 */ /* 0x001fe200078e0009 */
[----:B------:R-:W-:Y:S01]  /*6260*/  F2FP.TF32.F32.PACK_B R87, R87 ;  /* 0x00000057ff57723e */ /* 0x000fe200024050ff */
[----:B-1----:R-:W-:-:S03]  /*6270*/  FMUL R11, R80, R23 ;  /* 0x00000017500b7220 */ /* 0x002fc60000400000 */
[----:B------:R0:W-:Y:S01]  /*6280*/  @P4 STG.E desc[UR36][R4.64+0x1a0], R13 ;  /* 0x0001a00d04004986 */ /* 0x0001e2000c101924 */
[C---:B------:R-:W-:Y:S02]  /*6290*/  ISETP.GT.AND P4, PT, R3.reuse, RZ, P3 ;  /* 0x000000ff0300720c */ /* 0x040fe40001f84270 */
[----:B------:R-:W-:Y:S02]  /*62a0*/  ISETP.GT.AND P3, PT, R3, 0x8, P3 ;  /* 0x000000080300780c */ /* 0x000fe40001f64270 */
[----:B------:R-:W-:Y:S01]  /*62b0*/  F2FP.TF32.F32.PACK_B R11, R11 ;  /* 0x0000000bff0b723e */ /* 0x000fe200024050ff */
[----:B0-----:R-:W-:Y:S02]  /*62c0*/  @P5 IMAD.MOV.U32 R4, RZ, RZ, R8 ;  /* 0x000000ffff045224 */ /* 0x001fe400078e0008 */
[----:B------:R-:W-:Y:S01]  /*62d0*/  FMUL R13, R86, R23 ;  /* 0x00000017560d7220 */ /* 0x000fe20000400000 */
[----:B------:R-:W-:-:S04]  /*62e0*/  @P5 IMAD.MOV.U32 R5, RZ, RZ, R9 ;  /* 0x000000ffff055224 */ /* 0x000fc800078e0009 */
[----:B------:R-:W-:Y:S01]  /*62f0*/  F2FP.TF32.F32.PACK_B R13, R13 ;  /* 0x0000000dff0d723e */ /* 0x000fe200024050ff */
[----:B------:R0:W-:Y:S01]  /*6300*/  @P5 STG.E desc[UR36][R4.64+0x1a4], R79 ;  /* 0x0001a44f04005986 */ /* 0x0001e2000c101924 */
[C---:B------:R-:W-:Y:S02]  /*6310*/  ISETP.GT.AND P5, PT, R3.reuse, RZ, P2 ;  /* 0x000000ff0300720c */ /* 0x040fe400017a4270 */
[----:B------:R-:W-:Y:S01]  /*6320*/  ISETP.GT.AND P2, PT, R3, 0x8, P2 ;  /* 0x000000080300780c */ /* 0x000fe20001744270 */
[----:B0-----:R-:W-:Y:S02]  /*6330*/  @P4 IMAD.MOV.U32 R4, RZ, RZ, R6 ;  /* 0x000000ffff044224 */ /* 0x001fe400078e0006 */
[----:B------:R-:W-:-:S05]  /*6340*/  @P4 IMAD.MOV.U32 R5, RZ, RZ, R7 ;  /* 0x000000ffff054224 */ /* 0x000fca00078e0007 */
        /* <DEDUP_REMOVED lines=10> */
[----:B------:R0:W-:Y:S02]  /*63f0*/  @P3 STG.E desc[UR36][R4.64+0x1c0], R15 ;  /* 0x0001c00f04003986 */ /* 0x0001e4000c101924 */
[----:B0-----:R-:W-:Y:S02]  /*6400*/  @P2 IMAD.MOV.U32 R4, RZ, RZ, R8 ;  /* 0x000000ffff042224 */ /* 0x001fe400078e0008 */
[----:B------:R-:W-:-:S05]  /*6410*/  @P2 IMAD.MOV.U32 R5, RZ, RZ, R9 ;  /* 0x000000ffff052224 */ /* 0x000fca00078e0009 */
[----:B------:R0:W-:Y:S02]  /*6420*/  @P2 STG.E desc[UR36][R4.64+0x1c4], R83 ;  /* 0x0001c45304002986 */ /* 0x0001e4000c101924 */
[----:B0-----:R-:W-:Y:S02]  /*6430*/  @P4 IMAD.MOV.U32 R4, RZ, RZ, R6 ;  /* 0x000000ffff044224 */ /* 0x001fe400078e0006 */
[----:B------:R-:W-:-:S05]  /*6440*/  @P4 IMAD.MOV.U32 R5, RZ, RZ, R7 ;  /* 0x000000ffff054224 */ /* 0x000fca00078e0007 */
[----:B------:R0:W-:Y:S04]  /*6450*/  @P4 STG.E desc[UR36][R4.64+0x1e0], R21 ;  /* 0x0001e01504004986 */ /* 0x0001e8000c101924 */
[----:B------:R1:W-:Y:S01]  /*6460*/  @P5 STG.E desc[UR36][R6.64+0x1e4], R85 ;  /* 0x0001e45506005986 */ /* 0x0003e2000c101924 */
[----:B0-----:R-:W-:Y:S02]  /*6470*/  @P1 IMAD.MOV.U32 R4, RZ, RZ, R8 ;  /* 0x000000ffff041224 */ /* 0x001fe400078e0008 */
[----:B------:R-:W-:-:S05]  /*6480*/  @P1 IMAD.MOV.U32 R5, RZ, RZ, R9 ;  /* 0x000000ffff051224 */ /* 0x000fca00078e0009 */
[----:B------:R1:W-:Y:S04]  /*6490*/  @P1 STG.E desc[UR36][R4.64+0x1e0], R13 ;  /* 0x0001e00d04001986 */ /* 0x0003e8000c101924 */
[----:B------:R1:W-:Y:S02]  /*64a0*/  @P0 STG.E desc[UR36][R8.64+0x1e4], R87 ;  /* 0x0001e45708000986 */ /* 0x0003e4000c101924 */
.L_x_158:
[----:B------:R-:W-:Y:S05]  /*64b0*/  BSYNC B0 ;  /* 0x0000000000007941 */ /* 0x000fea0003800000 */
.L_x_32:
[----:B------:R-:W-:Y:S01]  /*64c0*/  IADD3 R16, P0, R16, UR38, RZ ;  /* 0x0000002610107c10 */ /* 0x000fe2000ff1e0ff */
[----:B------:R-:W-:Y:S01]  /*64d0*/  ULDC.64 UR4, c[0x0][0x650] ;  /* 0x0001940000047ab9 */ /* 0x000fe20000000a00 */
[----:B------:R-:W-:Y:S01]  /*64e0*/  PRMT R3, RZ, 0x7610, R3 ;  /* 0x00007610ff037816 */ /* 0x000fe20000000003 */
[----:B------:R-:W-:Y:S01]  /*64f0*/  IMAD.MOV.U32 R100, RZ, RZ, -0x1 ;  /* 0xffffffffff647424 */ /* 0x000fe200078e00ff */
[----:B------:R-:W-:Y:S01]  /*6500*/  IADD3.X R17, R17, UR41, RZ, P0, !PT ;  /* 0x0000002911117c10 */ /* 0x000fe200087fe4ff */
[----:B--2---:R-:W-:Y:S01]  /*6510*/  IMAD.MOV.U32 R101, RZ, RZ, -0x1 ;  /* 0xffffffffff657424 */ /* 0x004fe200078e00ff */
[----:B------:R-:W-:-:S04]  /*6520*/  ISETP.GE.U32.AND P0, PT, R16, UR4, PT ;  /* 0x0000000410007c0c */ /* 0x000fc8000bf06070 */
[----:B------:R-:W-:-:S13]  /*6530*/  ISETP.GE.U32.AND.EX P0, PT, R17, UR5, PT, P0 ;  /* 0x0000000511007c0c */ /* 0x000fda000bf06100 */
[----:B------:R-:W-:Y:S05]  /*6540*/  @P0 BRA `(.L_x_159) ;  /* 0x00000004004c0947 */ /* 0x000fea0003800000 */
[----:B0-----:R-:W0:Y:S01]  /*6550*/  LDC.64 R10, c[0x0][0x628] ;  /* 0x00018a00ff0a7b82 */ /* 0x001e220000000a00 */
[----:B-1--4-:R-:W1:Y:S01]  /*6560*/  S2R R12, SR_CTAID.X ;  /* 0x00000000000c7919 */ /* 0x012e620000002500 */
[----:B---3--:R-:W-:Y:S02]  /*6570*/  IMAD.MOV.U32 R8, RZ, RZ, R16 ;  /* 0x000000ffff087224 */ /* 0x008fe400078e0010 */
[----:B------:R-:W-:Y:S01]  /*6580*/  IMAD.MOV.U32 R9, RZ, RZ, R17 ;  /* 0x000000ffff097224 */ /* 0x000fe200078e0011 */
[----:B------:R-:W2:Y:S03]  /*6590*/  S2R R20, SR_CTAID.Y ;  /* 0x0000000000147919 */ /* 0x000ea60000002600 */
[----:B------:R-:W3:Y:S08]  /*65a0*/  LDC R0, c[0x0][0x630] ;  /* 0x00018c00ff007b82 */ /* 0x000ef00000000800 */
[----:B------:R-:W4:Y:S01]  /*65b0*/  LDC.64 R14, c[0x0][0x620] ;  /* 0x00018800ff0e7b82 */ /* 0x000f220000000a00 */
[----:B0-----:R-:W-:-:S04]  /*65c0*/  ISETP.NE.U32.AND P0, PT, R10, RZ, PT ;  /* 0x000000ff0a00720c */ /* 0x001fc80003f05070 */
[----:B------:R-:W-:-:S13]  /*65d0*/  ISETP.NE.AND.EX P0, PT, R11, RZ, PT, P0 ;  /* 0x000000ff0b00720c */ /* 0x000fda0003f05300 */
[----:B-1234-:R-:W-:Y:S05]  /*65e0*/  @!P0 BRA `(.L_x_160) ;  /* 0x0000000000288947 */ /* 0x01efea0003800000 */
        /* <DEDUP_REMOVED lines=10> */
.L_x_160:
[-CC-:B------:R-:W-:Y:S01]  /*6690*/  SHF.R.U64 R101, R8, R0.reuse, R9.reuse ;  /* 0x0000000008657219 */ /* 0x180fe20000001209 */
[----:B------:R-:W0:Y:S01]  /*66a0*/  LDC.64 R26, c[0x0][0x640] ;  /* 0x00019000ff1a7b82 */ /* 0x000e220000000a00 */
[----:B------:R-:W-:Y:S01]  /*66b0*/  SHF.R.U32.HI R0, RZ, R0, R9 ;  /* 0x00000000ff007219 */ /* 0x000fe20000011609 */
[----:B------:R-:W-:Y:S01]  /*66c0*/  ULDC UR4, c[0x0][0x150] ;  /* 0x0000540000047ab9 */ /* 0x000fe20000000800 */
[----:B------:R-:W-:Y:S02]  /*66d0*/  IADD3 R3, P0, RZ, -R101, RZ ;  /* 0x80000065ff037210 */ /* 0x000fe40007f1e0ff */
[----:B------:R-:W-:-:S03]  /*66e0*/  I2FP.F32.U32 R7, R12 ;  /* 0x0000000c00077245 */ /* 0x000fc60000201000 */
[----:B------:R-:W1:Y:S01]  /*66f0*/  LDC R6, c[0x0][0x618] ;  /* 0x00018600ff067b82 */ /* 0x000e620000000800 */
[----:B------:R-:W-:Y:S02]  /*6700*/  IMAD.X R5, RZ, RZ, ~R0, P0 ;  /* 0x000000ffff057224 */ /* 0x000fe400000e0e00 */
[----:B------:R-:W-:Y:S01]  /*6710*/  FMUL R7, R7, UR4 ;  /* 0x0000000407077c20 */ /* 0x000fe20008400000 */
[----:B------:R-:W-:Y:S01]  /*6720*/  ULDC UR4, c[0x0][0x154] ;  /* 0x0000550000047ab9 */ /* 0x000fe20000000800 */
[-C--:B------:R-:W-:Y:S02]  /*6730*/  IMAD R0, R5, R14.reuse, RZ ;  /* 0x0000000e05007224 */ /* 0x080fe400078e02ff */
[C---:B------:R-:W-:Y:S01]  /*6740*/  IMAD.WIDE.U32 R4, R3.reuse, R14, R16 ;  /* 0x0000000e03047225 */ /* 0x040fe200078e0010 */
[----:B------:R-:W2:Y:S01]  /*6750*/  LDC R8, c[0x0][0x608] ;  /* 0x00018200ff087b82 */ /* 0x000ea20000000800 */
[----:B------:R-:W3:Y:S02]  /*6760*/  F2I.U32.TRUNC.NTZ R7, R7 ;  /* 0x0000000700077305 */ /* 0x000ee4000020f000 */
[----:B------:R-:W-:Y:S01]  /*6770*/  IMAD R3, R3, R15, R0 ;  /* 0x0000000f03037224 */ /* 0x000fe200078e0200 */
[----:B------:R-:W-:-:S03]  /*6780*/  I2FP.F32.U32 R0, R20 ;  /* 0x0000001400007245 */ /* 0x000fc60000201000 */
[----:B------:R-:W-:Y:S01]  /*6790*/  IMAD.IADD R3, R5, 0x1, R3 ;  /* 0x0000000105037824 */ /* 0x000fe200078e0203 */
[----:B------:R-:W4:Y:S01]  /*67a0*/  LDC R11, c[0x0][0x658] ;  /* 0x00019600ff0b7b82 */ /* 0x000f220000000800 */
[----:B0-----:R-:W-:-:S04]  /*67b0*/  ISETP.NE.U32.AND P0, PT, R26, RZ, PT ;  /* 0x000000ff1a00720c */ /* 0x001fc80003f05070 */
[----:B------:R-:W-:-:S03]  /*67c0*/  ISETP.NE.AND.EX P0, PT, R27, RZ, PT, P0 ;  /* 0x000000ff1b00720c */ /* 0x000fc60003f05300 */
[----:B------:R-:W0:Y:S01]  /*67d0*/  LDC R9, c[0x0][0x144] ;  /* 0x00005100ff097b82 */ /* 0x000e220000000800 */
[-C--:B-1----:R-:W-:Y:S01]  /*67e0*/  SHF.R.U64 R10, R4, R6.reuse, R3 ;  /* 0x00000006040a7219 */ /* 0x082fe20000001203 */
[----:B---3--:R-:W-:Y:S01]  /*67f0*/  IMAD.MOV R7, RZ, RZ, -R7 ;  /* 0x000000ffff077224 */ /* 0x008fe200078e0a07 */
[----:B------:R-:W-:Y:S01]  /*6800*/  SHF.R.U32.HI R3, RZ, R6, R3 ;  /* 0x00000006ff037219 */ /* 0x000fe20000011603 */
[----:B------:R-:W-:-:S04]  /*6810*/  FMUL R6, R0, UR4 ;  /* 0x0000000400067c20 */ /* 0x000fc80008400000 */
[----:B------:R-:W1:Y:S01]  /*6820*/  LDC R21, c[0x0][0x148] ;  /* 0x00005200ff157b82 */ /* 0x000e620000000800 */
[----:B------:R3:W0:Y:S01]  /*6830*/  F2I.U32.TRUNC.NTZ R14, R6 ;  /* 0x00000006000e7305 */ /* 0x000622000020f000 */
[-CC-:B--2---:R-:W-:Y:S02]  /*6840*/  SHF.R.U64 R13, R10, R8.reuse, R3.reuse ;  /* 0x000000080a0d7219 */ /* 0x184fe40000001203 */
[----:B------:R-:W-:-:S04]  /*6850*/  SHF.R.U32.HI R0, RZ, R8, R3 ;  /* 0x00000008ff007219 */ /* 0x000fc80000011603 */
[----:B-----5:R-:W2:Y:S01]  /*6860*/  LDC R24, c[0x0][0x648] ;  /* 0x00019200ff187b82 */ /* 0x020ea20000000800 */
[-CC-:B----4-:R-:W-:Y:S02]  /*6870*/  SHF.R.U64 R15, R13, R11.reuse, R0.reuse ;  /* 0x0000000b0d0f7219 */ /* 0x190fe40000001200 */
[----:B------:R-:W-:-:S03]  /*6880*/  SHF.R.U32.HI R5, RZ, R11, R0 ;  /* 0x0000000bff057219 */ /* 0x000fc60000011600 */
[----:B------:R-:W-:Y:S02]  /*6890*/  IMAD.MOV.U32 R4, RZ, RZ, R15 ;  /* 0x000000ffff047224 */ /* 0x000fe400078e000f */
[----:B------:R-:W4:Y:S01]  /*68a0*/  LDC R28, c[0x0][0x638] ;  /* 0x00018e00ff1c7b82 */ /* 0x000f220000000800 */
[----:B0-----:R-:W-:-:S07]  /*68b0*/  IMAD R25, R9, R7, R12 ;  /* 0x0000000709197224 */ /* 0x001fce00078e020c */
[----:B------:R-:W0:Y:S08]  /*68c0*/  LDC R29, c[0x0][0x610] ;  /* 0x00018400ff1d7b82 */ /* 0x000e300000000800 */
[----:B------:R-:W0:Y:S01]  /*68d0*/  LDC R30, c[0x0][0x600] ;  /* 0x00018000ff1e7b82 */ /* 0x000e220000000800 */
[----:B-123--:R-:W-:Y:S05]  /*68e0*/  @!P0 BRA `(.L_x_161) ;  /* 0x0000000000288947 */ /* 0x00efea0003800000 */
[----:B------:R-:W1:Y:S02]  /*68f0*/  LDC R0, c[0x0][0x64c] ;  /* 0x00019300ff007b82 */ /* 0x000e640000000800 */
[----:B-1----:R-:W-:-:S05]  /*6900*/  IADD3 R3, P0, R15, R0, RZ ;  /* 0x000000000f037210 */ /* 0x002fca0007f1e0ff */
        /* <DEDUP_REMOVED lines=8> */
.L_x_161:
[----:B------:R-:W-:Y:S01]  /*6990*/  ISETP.NE.AND P0, PT, R2, 0x1, PT ;  /* 0x000000010200780c */ /* 0x000fe20003f05270 */
[----:B------:R-:W-:Y:S01]  /*69a0*/  IMAD.MOV R14, RZ, RZ, -R14 ;  /* 0x000000ffff0e7224 */ /* 0x000fe200078e0a0e */
[----:B------:R-:W-:Y:S02]  /*69b0*/  SHF.R.U64 R3, R4, R24, R5 ;  /* 0x0000001804037219 */ /* 0x000fe40000001205 */
[----:B------:R-:W-:Y:S02]  /*69c0*/  LOP3.LUT R0, R13, R98, RZ, 0xc0, !PT ;  /* 0x000000620d007212 */ /* 0x000fe400078ec0ff */
[----:B------:R-:W-:Y:S01]  /*69d0*/  LOP3.LUT R10, R10, R97, RZ, 0xc0, !PT ;  /* 0x000000610a0a7212 */ /* 0x000fe200078ec0ff */
[----:B------:R-:W-:Y:S02]  /*69e0*/  IMAD.MOV R4, RZ, RZ, -R3 ;  /* 0x000000ffff047224 */ /* 0x000fe400078e0a03 */
[----:B------:R-:W-:Y:S02]  /*69f0*/  IMAD R0, R93, R3, R0 ;  /* 0x000000035d007224 */ /* 0x000fe400078e0200 */
[----:B----4-:R-:W-:-:S02]  /*6a00*/  IMAD R3, R4, R28, R15 ;  /* 0x0000001c04037224 */ /* 0x010fc400078e020f */
[----:B------:R-:W-:Y:S02]  /*6a10*/  @P0 IMAD R25, R21, R14, R20 ;  /* 0x0000000e15190224 */ /* 0x000fe400078e0214 */
[----:B0-----:R-:W-:Y:S02]  /*6a20*/  IMAD R5, R3, R30, R10 ;  /* 0x0000001e03057224 */ /* 0x001fe400078e020a */
[----:B------:R-:W-:Y:S02]  /*6a30*/  IMAD R0, R0, R29, R25 ;  /* 0x0000001d00007224 */ /* 0x000fe400078e0219 */
[----:B------:R-:W-:-:S03]  /*6a40*/  IMAD.MOV.U32 R4, RZ, RZ, 0x1 ;  /* 0x00000001ff047424 */ /* 0x000fc600078e00ff */
[----:B------:R-:W-:Y:S02]  /*6a50*/  SEL R100, R5, R0, !P0 ;  /* 0x0000000005647207 */ /* 0x000fe40004000000 */
[----:B------:R-:W-:Y:S02]  /*6a60*/  PRMT R3, R4, 0x7610, R3 ;  /* 0x0000761004037816 */ /* 0x000fe40000000003 */
[----:B------:R-:W-:-:S07]  /*6a70*/  SEL R0, R0, R5, !P0 ;  /* 0x0000000500007207 */ /* 0x000fce0004000000 */
.L_x_159:
[----:B------:R-:W-:Y:S01]  /*6a80*/  UIADD3 UR42, UR43, UR42, URZ ;  /* 0x0000002a2b2a7290 */ /* 0x000fe2000fffe03f */
[----:B------:R-:W-:Y:S01]  /*6a90*/  LOP3.LUT P0, RZ, R3, 0xff, RZ, 0xc0, !PT ;  /* 0x000000ff03ff7812 */ /* 0x000fe2000780c0ff */
[----:B------:R-:W-:Y:S02]  /*6aa0*/  IMAD.MOV.U32 R103, RZ, RZ, R0 ;  /* 0x000000ffff677224 */ /* 0x000fe400078e0000 */
[----:B------:R-:W-:Y:S02]  /*6ab0*/  USHF.R.U32.HI UR4, URZ, 0x2, UR42 ;  /* 0x000000023f047899 */ /* 0x000fe4000801162a */
[----:B------:R-:W-:Y:S02]  /*6ac0*/  UISETP.GT.U32.AND UP1, UPT, UR42, 0x3, UPT ;  /* 0x000000032a00788c */ /* 0x000fe4000bf24070 */
[----:B------:R-:W-:Y:S02]  /*6ad0*/  ULOP3.LUT UR4, UR4, 0x1, URZ, 0xc0, !UPT ;  /* 0x0000000104047892 */ /* 0x000fe4000f8ec03f */
[----:B------:R-:W-:-:S02]  /*6ae0*/  UISETP.LT.U32.AND UP1, UPT, UR43, 0x4, UP1 ;  /* 0x000000042b00788c */ /* 0x000fc40008f21070 */
[----:B------:R-:W-:Y:S02]  /*6af0*/  UISETP.NE.U32.AND UP0, UPT, UR4, 0x1, UPT ;  /* 0x000000010400788c */ /* 0x000fe4000bf05070 */
[----:B------:R-:W-:Y:S02]  /*6b00*/  USEL UR5, URZ, 0x1, !UP1 ;  /* 0x000000013f057887 */ /* 0x000fe4000c800000 */
[----:B------:R-:W-:Y:S02]  /*6b10*/  UISETP.GT.U32.AND UP0, UPT, UR43, 0x3, !UP0 ;  /* 0x000000032b00788c */ /* 0x000fe4000c704070 */
[----:B------:R-:W-:Y:S02]  /*6b20*/  ULOP3.LUT UR42, UR42, 0x3, URZ, 0xc0, !UPT ;  /* 0x000000032a2a7892 */ /* 0x000fe4000f8ec03f */
[----:B------:R-:W-:-:S04]  /*6b30*/  USEL UR4, URZ, 0x1, !UP0 ;  /* 0x000000013f047887 */ /* 0x000fc8000c000000 */
[----:B------:R-:W-:Y:S01]  /*6b40*/  ULOP3.LUT UR40, UR4, UR40, UR5, 0x96, !UPT ;  /* 0x0000002804287292 */ /* 0x000fe2000f8e9605 */
[----:B------:R-:W-:Y:S11]  /*6b50*/  @P0 BRA `(.L_x_162) ;  /* 0xffffffa800480947 */ /* 0x000ff6000383ffff */
[----:B------:R-:W-:Y:S05]  /*6b60*/  EXIT ;  /* 0x000000000000794d */ /* 0x000fea0003800000 */
.L_x_7:
        /* <DEDUP_REMOVED lines=26> */
.L_x_164:
[----:B------:R-:W0:Y:S01]  /*6d10*/  LDC.64 R28, c[0x0][0x640] ;  /* 0x00019000ff1c7b82 */ /* 0x000e220000000a00 */
[-CC-:B------:R-:W-:Y:S01]  /*6d20*/  SHF.R.U64 R21, R14, R6.reuse, R15.reuse ;  /* 0x000000060e157219 */ /* 0x180fe2000000120f */
[----:B------:R-:W-:Y:S01]  /*6d30*/  IMAD.MOV.U32 R30, RZ, RZ, 0x1 ;  /* 0x00000001ff1e7424 */ /* 0x000fe200078e00ff */
[----:B------:R-:W-:Y:S02]  /*6d40*/  SHF.R.U32.HI R6, RZ, R6, R15 ;  /* 0x00000006ff067219 */ /* 0x000fe4000001160f */
[----:B------:R-:W-:-:S03]  /*6d50*/  IADD3 R13, P0, RZ, -R21, RZ ;  /* 0x80000015ff0d7210 */ /* 0x000fc60007f1e0ff */
[----:B------:R-:W1:Y:S02]  /*6d60*/  LDC R12, c[0x0][0x618] ;  /* 0x00018600ff0c7b82 */ /* 0x000e640000000800 */
[----:B------:R-:W-:-:S04]  /*6d70*/  IMAD.X R9, RZ, RZ, ~R6, P0 ;  /* 0x000000ffff097224 */ /* 0x000fc800000e0e06 */
[-C--:B------:R-:W-:Y:S02]  /*6d80*/  IMAD R6, R9, R24.reuse, RZ ;  /* 0x0000001809067224 */ /* 0x080fe400078e02ff */
[----:B------:R-:W2:Y:S01]  /*6d90*/  LDC R14, c[0x0][0x608] ;  /* 0x00018200ff0e7b82 */ /* 0x000ea20000000800 */
[----:B------:R-:W-:-:S04]  /*6da0*/  IMAD.WIDE.U32 R8, R13, R24, R16 ;  /* 0x000000180d087225 */ /* 0x000fc800078e0010 */
[----:B------:R-:W-:-:S03]  /*6db0*/  IMAD R13, R13, R25, R6 ;  /* 0x000000190d0d7224 */ /* 0x000fc600078e0206 */
[----:B------:R-:W3:Y:S01]  /*6dc0*/  LDC R27, c[0x0][0x658] ;  /* 0x00019600ff1b7b82 */ /* 0x000ee20000000800 */
[----:B------:R-:W-:Y:S01]  /*6dd0*/  IMAD.IADD R9, R9, 0x1, R13 ;  /* 0x0000000109097824 */ /* 0x000fe200078e020d */
[----:B0-----:R-:W-:-:S04]  /*6de0*/  ISETP.NE.U32.AND P0, PT, R28, RZ, PT ;  /* 0x000000ff1c00720c */ /* 0x001fc80003f05070 */
[----:B------:R-:W-:Y:S02]  /*6df0*/  ISETP.NE.AND.EX P0, PT, R29, RZ, PT, P0 ;  /* 0x000000ff1d00720c */ /* 0x000fe40003f05300 */
[----:B------:R-:W0:Y:S01]  /*6e00*/  LDC R22, c[0x0][0x600] ;  /* 0x00018000ff167b82 */ /* 0x000e220000000800 */
[-CC-:B-1----:R-:W-:Y:S01]  /*6e10*/  SHF.R.U64 R10, R8, R12.reuse, R9.reuse ;  /* 0x0000000c080a7219 */ /* 0x182fe20000001209 */
[----:B------:R-:W-:Y:S01]  /*6e20*/  IMAD.MOV.U32 R8, RZ, RZ, -0x1 ;  /* 0xffffffffff087424 */ /* 0x000fe200078e00ff */
[----:B------:R-:W-:-:S05]  /*6e30*/  SHF.R.U32.HI R9, RZ, R12, R9 ;  /* 0x0000000cff097219 */ /* 0x000fca0000011609 */
[----:B------:R-:W1:Y:S01]  /*6e40*/  LDC R24, c[0x0][0x648] ;  /* 0x00019200ff187b82 */ /* 0x000e620000000800 */
[-CC-:B--2---:R-:W-:Y:S02]  /*6e50*/  SHF.R.U64 R23, R10, R14.reuse, R9.reuse ;  /* 0x0000000e0a177219 */ /* 0x184fe40000001209 */
[----:B------:R-:W-:-:S05]  /*6e60*/  SHF.R.U32.HI R6, RZ, R14, R9 ;  /* 0x0000000eff067219 */ /* 0x000fca0000011609 */
[----:B------:R-:W2:Y:S01]  /*6e70*/  LDC R26, c[0x0][0x638] ;  /* 0x00018e00ff1a7b82 */ /* 0x000ea20000000800 */
[-C--:B---3--:R-:W-:Y:S02]  /*6e80*/  SHF.L.U32 R8, R8, R27.reuse, RZ ;  /* 0x0000001b08087219 */ /* 0x088fe400000006ff */
[-CC-:B------:R-:W-:Y:S02]  /*6e90*/  SHF.R.U64 R25, R23, R27.reuse, R6.reuse ;  /* 0x0000001b17197219 */ /* 0x180fe40000001206 */
[----:B------:R-:W-:Y:S02]  /*6ea0*/  LOP3.LUT R32, RZ, R8, RZ, 0x33, !PT ;  /* 0x00000008ff207212 */ /* 0x000fe400078e33ff */
[----:B------:R-:W-:Y:S01]  /*6eb0*/  SHF.R.U32.HI R9, RZ, R27, R6 ;  /* 0x0000001bff097219 */ /* 0x000fe20000011606 */
[----:B------:R-:W3:Y:S01]  /*6ec0*/  LDC R31, c[0x0][0x610] ;  /* 0x00018400ff1f7b82 */ /* 0x000ee20000000800 */
[----:B------:R-:W-:Y:S01]  /*6ed0*/  IMAD.MOV.U32 R8, RZ, RZ, R25 ;  /* 0x000000ffff087224 */ /* 0x000fe200078e0019 */
[----:B------:R-:W-:Y:S06]  /*6ee0*/  @!P0 BRA `(.L_x_165) ;  /* 0x0000000000288947 */ /* 0x000fec0003800000 */
        /* <DEDUP_REMOVED lines=10> */
.L_x_165:
[----:B------:R-:W-:Y:S02]  /*6f90*/  ISETP.NE.AND P0, PT, R2, 0x1, PT ;  /* 0x000000010200780c */ /* 0x000fe40003f05270 */
[----:B-1----:R-:W-:Y:S01]  /*6fa0*/  SHF.R.U64 R6, R8, R24, R9 ;  /* 0x0000001808067219 */ /* 0x002fe20000001209 */
[----:B0-----:R-:W-:Y:S01]  /*6fb0*/  VIADD R9, R22, 0xffffffff ;  /* 0xffffffff16097836 */ /* 0x001fe20000000000 */
[----:B------:R-:W-:Y:S02]  /*6fc0*/  SHF.L.U32 R30, R30, R27, RZ ;  /* 0x0000001b1e1e7219 */ /* 0x000fe400000006ff */
[----:B------:R-:W-:Y:S01]  /*6fd0*/  LOP3.LUT R5, R23, R32, RZ, 0xc0, !PT ;  /* 0x0000002017057212 */ /* 0x000fe200078ec0ff */
[----:B------:R-:W-:-:S04]  /*6fe0*/  IMAD.MOV R8, RZ, RZ, -R6 ;  /* 0x000000ffff087224 */ /* 0x000fc800078e0a06 */
[----:B------:R-:W-:Y:S01]  /*6ff0*/  IMAD R6, R30, R6, R5 ;  /* 0x000000061e067224 */ /* 0x000fe200078e0205 */
[----:B------:R-:W-:Y:S01]  /*7000*/  LOP3.LUT R5, R10, R9, RZ, 0xc0, !PT ;  /* 0x000000090a057212 */ /* 0x000fe200078ec0ff */
[----:B------:R-:W-:Y:S02]  /*7010*/  @P0 IMAD R3, R7, R20, R4 ;  /* 0x0000001407030224 */ /* 0x000fe400078e0204 */
[----:B--2---:R-:W-:Y:S02]  /*7020*/  IMAD R4, R8, R26, R25 ;  /* 0x0000001a08047224 */ /* 0x004fe400078e0219 */
[----:B---3--:R-:W-:Y:S02]  /*7030*/  IMAD R3, R6, R31, R3 ;  /* 0x0000001f06037224 */ /* 0x008fe400078e0203 */
[----:B------:R-:W-:Y:S02]  /*7040*/  IMAD R4, R4, R22, R5 ;  /* 0x0000001604047224 */ /* 0x000fe400078e0205 */
[----:B------:R-:W-:-:S02]  /*7050*/  IMAD.MOV.U32 R8, RZ, RZ, 0x1 ;  /* 0x00000001ff087424 */ /* 0x000fc400078e00ff */
[----:B------:R-:W-:Y:S01]  /*7060*/  IMAD.MOV.U32 R6, RZ, RZ, R21 ;  /* 0x000000ffff067224 */ /* 0x000fe200078e0015 */
[----:B------:R-:W-:Y:S02]  /*7070*/  SEL R13, R4, R3, !P0 ;  /* 0x00000003040d7207 */ /* 0x000fe40004000000 */
[----:B------:R-:W-:-:S07]  /*7080*/  SEL R19, R3, R4, !P0 ;  /* 0x0000000403137207 */ /* 0x000fce0004000000 */
.L_x_163:
[----:B------:R-:W-:-:S08]  /*7090*/  NOP ;  /* 0x0000000000007918 */ /* 0x000fd00000000000 */
[----:B------:R-:W0:-:S00]  /*70a0*/  USETMAXREG.DEALLOC.CTAPOOL 0x28 ;  /* 0x00000028000079c8 */ /* 0x000e0000080e0500 */
[----:B0-----:R-:W-:-:S13]  /*70b0*/  ISETP.NE.AND P0, PT, R0, RZ, PT ;  /* 0x000000ff0000720c */ /* 0x001fda0003f05270 */
[----:B------:R-:W-:Y:S05]  /*70c0*/  @P0 EXIT ;  /* 0x000000000000094d */ /* 0x000fea0003800000 */
[----:B------:R-:W-:Y:S01]  /*70d0*/  LOP3.LUT P0, RZ, R8, 0xff, RZ, 0xc0, !PT ;  /* 0x000000ff08ff7812 */ /* 0x000fe2000780c0ff */
[----:B------:R-:W-:Y:S02]  /*70e0*/  IMAD.MOV.U32 R10, RZ, RZ, 0x1 ;  /* 0x00000001ff0a7424 */ /* 0x000fe400078e00ff */
[----:B------:R-:W-:-:S10]  /*70f0*/  IMAD.MOV.U32 R9, RZ, RZ, RZ ;  /* 0x000000ffff097224 */ /* 0x000fd400078e00ff */
[----:B------:R-:W-:Y:S05]  /*7100*/  @!P0 BRA `(.L_x_166) ;  /* 0x0000000c00988947 */ /* 0x000fea0003800000 */
[----:B------:R-:W0:Y:S01]  /*7110*/  LDC R0, c[0x0][0x28c] ;  /* 0x0000a300ff007b82 */ /* 0x000e220000000800 */
[----:B------:R-:W-:Y:S01]  /*7120*/  UMOV UR7, 0x1 ;  /* 0x0000000100077882 */ /* 0x000fe20000000000 */
[----:B------:R-:W-:Y:S01]  /*7130*/  ULDC UR14, c[0x0][0x658] ;  /* 0x00019600000e7ab9 */ /* 0x000fe20000000800 */
[----:B------:R-:W-:Y:S01]  /*7140*/  UMOV UR6, 0xffffffff ;  /* 0xffffffff00067882 */ /* 0x000fe20000000000 */
[----:B------:R-:W-:Y:S01]  /*7150*/  BSSY B0, `(.L_x_166) ;  /* 0x00000e1000007945 */ /* 0x000fe20003800000 */
[----:B------:R-:W-:Y:S01]  /*7160*/  USHF.L.U32 UR6, UR6, UR14, URZ ;  /* 0x0000000e06067299 */ /* 0x000fe2000800063f */
[----:B------:R-:W-:Y:S01]  /*7170*/  LOP3.LUT R12, R18, 0x2, RZ, 0xfc, !PT ;  /* 0x00000002120c7812 */ /* 0x000fe200078efcff */
[----:B------:R-:W-:Y:S01]  /*7180*/  IMAD.MOV.U32 R10, RZ, RZ, 0x1 ;  /* 0x00000001ff0a7424 */ /* 0x000fe200078e00ff */
[----:B------:R-:W1:Y:S01]  /*7190*/  S2UR UR5, SR_CgaCtaId ;  /* 0x00000000000579c3 */ /* 0x000e620000008800 */
[----:B------:R-:W-:Y:S01]  /*71a0*/  IMAD.MOV.U32 R9, RZ, RZ, RZ ;  /* 0x000000ffff097224 */ /* 0x000fe200078e00ff */
[----:B------:R-:W-:Y:S01]  /*71b0*/  ULDC UR13, c[0x0][0x600] ;  /* 0x00018000000d7ab9 */ /* 0x000fe20000000800 */
[----:B------:R-:W-:Y:S01]  /*71c0*/  UMOV UR23, 0x5 ;  /* 0x0000000500177882 */ /* 0x000fe20000000000 */
[----:B------:R-:W-:-:S02]  /*71d0*/  UIADD3 UR13, UR13, -0x1, URZ ;  /* 0xffffffff0d0d7890 */ /* 0x000fc4000fffe03f */
[----:B------:R-:W-:Y:S02]  /*71e0*/  USHF.L.U32 UR14, UR7, UR14, URZ ;  /* 0x0000000e070e7299 */ /* 0x000fe4000800063f */
[----:B------:R-:W-:Y:S01]  /*71f0*/  ULOP3.LUT UR21, URZ, UR6, URZ, 0x33, !UPT ;  /* 0x000000063f157292 */ /* 0x000fe2000f8e333f */
[----:B------:R-:W-:Y:S01]  /*7200*/  ULDC.64 UR30, c[0x0][0x198] ;  /* 0x00006600001e7ab9 */ /* 0x000fe20000000a00 */
[----:B0-----:R-:W-:-:S05]  /*7210*/  VIADD R0, R0, 0x3f ;  /* 0x0000003f00007836 */ /* 0x001fca0000000000 */
[----:B------:R-:W-:Y:S01]  /*7220*/  SHF.R.S32.HI R3, RZ, 0x1f, R0 ;  /* 0x0000001fff037819 */ /* 0x000fe20000011400 */
[----:B-1----:R-:W-:-:S03]  /*7230*/  ULOP3.LUT UR4, UR5, 0x1, URZ, 0xc0, !UPT ;  /* 0x0000000105047892 */ /* 0x002fc6000f8ec03f */
[----:B------:R-:W-:Y:S01]  /*7240*/  LEA.HI R3, R3, R0, RZ, 0x6 ;  /* 0x0000000003037211 */ /* 0x000fe200078f30ff */
[----:B------:R-:W-:Y:S01]  /*7250*/  USHF.R.U32.HI UR37, URZ, 0x1, UR5 ;  /* 0x000000013f257899 */ /* 0x000fe20008011605 */
[----:B------:R-:W-:Y:S01]  /*7260*/  IMAD.MOV.U32 R0, RZ, RZ, 0x1 ;  /* 0x00000001ff007424 */ /* 0x000fe200078e00ff */
[----:B------:R-:W-:Y:S01]  /*7270*/  USHF.L.U32 UR15, UR5, 0x6, URZ ;  /* 0x00000006050f7899 */ /* 0x000fe2000800063f */
[--C-:B------:R-:W-:Y:S01]  /*7280*/  SHF.R.S32.HI R8, RZ, 0x6, R3.reuse ;  /* 0x00000006ff087819 */ /* 0x100fe20000011403 */
[----:B------:R-:W-:Y:S02]  /*7290*/  USHF.L.U32 UR40, UR5, 0xb, URZ ;  /* 0x0000000b05287899 */ /* 0x000fe4000800063f */
[----:B------:R-:W-:Y:S01]  /*72a0*/  ULOP3.LUT UR5, UR5, 0xfffffffe, URZ, 0xc0, !UPT ;  /* 0xfffffffe05057892 */ /* 0x000fe2000f8ec03f */
[----:B------:R-:W-:Y:S01]  /*72b0*/  PRMT R3, R0, 0x7610, R3 ;  /* 0x0000761000037816 */ /* 0x000fe20000000003 */
[----:B------:R-:W-:Y:S01]  /*72c0*/  UISETP.GT.U32.AND UP0, UPT, UR4, 0xffff, UPT ;  /* 0x0000ffff0400788c */ /* 0x000fe2000bf04070 */
[----:B------:R-:W-:Y:S01]  /*72d0*/  VIADD R0, R8, 0x1 ;  /* 0x0000000108007836 */ /* 0x000fe20000000000 */
[----:B------:R-:W-:-:S02]  /*72e0*/  USHF.L.U32 UR22, UR7, UR5, URZ ;  /* 0x0000000507167299 */ /* 0x000fc4000800063f */
[----:B------:R-:W-:Y:S02]  /*72f0*/  ULOP3.LUT UR5, UR5, 0x1, URZ, 0xfc, !UPT ;  /* 0x0000000105057892 */ /* 0x000fe4000f8efc3f */
[----:B------:R-:W-:Y:S02]  /*7300*/  USEL UR4, UR4, 0xffff, !UP0 ;  /* 0x0000ffff04047887 */ /* 0x000fe4000c000000 */
[----:B------:R-:W-:Y:S02]  /*7310*/  USHF.L.U32 UR5, UR7, UR5, URZ ;  /* 0x0000000507057299 */ /* 0x000fe4000800063f */
[----:B------:R-:W-:Y:S02]  /*7320*/  ULOP3.LUT UR4, UR4, 0xffff, URZ, 0xc0, !UPT ;  /* 0x0000ffff04047892 */ /* 0x000fe4000f8ec03f */
[----:B------:R-:W-:Y:S02]  /*7330*/  ULOP3.LUT UR15, UR15, 0x40, URZ, 0xc0, !UPT ;  /* 0x000000400f0f7892 */ /* 0x000fe4000f8ec03f */
[----:B------:R-:W-:-:S02]  /*7340*/  ULOP3.LUT UR22, UR22, UR5, URZ, 0xfc, !UPT ;  /* 0x0000000516167292 */ /* 0x000fc4000f8efc3f */
[----:B------:R-:W-:-:S12]  /*7350*/  USHF.L.U32 UR23, UR23, UR4, URZ ;  /* 0x0000000417177299 */ /* 0x000fd8000800063f */
.L_x_177:
[----:B------:R-:W-:-:S03]  /*7360*/  UMOV UR4, 0xffffffff ;  /* 0xffffffff00047882 */ /* 0x000fc60000000000 */
[----:B------:R-:W-:Y:S05]  /*7370*/  BRA.DIV UR4, `(.L_x_167) ;  /* 0x0000000e04e47947 */ /* 0x000fea000b800000 */
[----:B------:R-:W-:-:S13]  /*7380*/  ELECT P6, URZ, PT ;  /* 0x00000000003f782f */ /* 0x000fda00038c0000 */
.L_x_188:
[----:B------:R-:W0:Y:S01]  /*7390*/  LDC R4, c[0x0][0x28c] ;  /* 0x0000a300ff047b82 */ /* 0x000e220000000800 */
[----:B------:R-:W-:Y:S01]  /*73a0*/  BSSY B1, `(.L_x_168) ;  /* 0x0000048000017945 */ /* 0x000fe20003800000 */
[----:B0-----:R-:W-:-:S13]  /*73b0*/  ISETP.LT.OR P6, PT, R4, 0x1, !P6 ;  /* 0x000000010400780c */ /* 0x001fda00077c1670 */
[----:B------:R-:W-:Y:S05]  /*73c0*/  @P6 BRA `(.L_x_169) ;  /* 0x0000000400146947 */ /* 0x000fea0003800000 */
[----:B------:R-:W-:Y:S01]  /*73d0*/  LEA R19, R19, UR37, 0x1 ;  /* 0x0000002513137c11 */ /* 0x000fe2000f8e08ff */
[----:B------:R-:W-:Y:S01]  /*73e0*/  IMAD.MOV.U32 R21, RZ, RZ, RZ ;  /* 0x000000ffff157224 */ /* 0x000fe200078e00ff */
[----:B------:R-:W-:Y:S01]  /*73f0*/  LEA R15, R13, UR15, 0x7 ;  /* 0x0000000f0d0f7c11 */ /* 0x000fe2000f8e38ff */
[----:B------:R-:W-:Y:S02]  /*7400*/  IMAD.MOV.U32 R4, RZ, RZ, R0 ;  /* 0x000000ffff047224 */ /* 0x000fe400078e0000 */
[----:B------:R-:W-:Y:S02]  /*7410*/  IMAD.MOV.U32 R5, RZ, RZ, R10 ;  /* 0x000000ffff057224 */ /* 0x000fe400078e000a */
[----:B------:R-:W-:Y:S02]  /*7420*/  IMAD.MOV.U32 R7, RZ, RZ, R9 ;  /* 0x000000ffff077224 */ /* 0x000fe400078e0009 */
[----:B------:R-:W-:-:S07]  /*7430*/  IMAD.SHL.U32 R19, R19, 0x40, RZ ;  /* 0x0000004013137824 */ /* 0x000fce00078e00ff */
.L_x_172:
[----:B------:R-:W0:Y:S01]  /*7440*/  S2R R14, SR_CgaCtaId ;  /* 0x00000000000e7919 */ /* 0x000e220000008800 */
[----:B------:R-:W-:Y:S02]  /*7450*/  MOV R13, 0x400 ;  /* 0x00000400000d7802 */ /* 0x000fe40000000f00 */
[----:B------:R-:W-:Y:S02]  /*7460*/  ISETP.NE.AND P1, PT, R11, RZ, PT ;  /* 0x000000ff0b00720c */ /* 0x000fe40003f25270 */
[----:B0-----:R-:W-:Y:S02]  /*7470*/  LEA R22, R14, R13, 0x18 ;  /* 0x0000000d0e167211 */ /* 0x001fe400078ec0ff */
[----:B------:R-:W-:-:S09]  /*7480*/  SHF.L.U32 R13, R5, 0x1f, RZ ;  /* 0x0000001f050d7819 */ /* 0x000fd200000006ff */
[----:B------:R-:W0:Y:S01]  /*7490*/  @!P1 LDC R14, c[0x0][0x500] ;  /* 0x00014000ff0e9b82 */ /* 0x000e220000000800 */
[----:B------:R-:W-:-:S04]  /*74a0*/  IMAD R20, R7, 0x8, R22 ;  /* 0x0000000807147824 */ /* 0x000fc800078e0216 */
[----:B------:R-:W1:Y:S02]  /*74b0*/  SYNCS.PHASECHK.TRANS64.TRYWAIT P0, [R20+URZ+0x20], R13 ;  /* 0x0000200d140075a7 */ /* 0x000e64000800017f */
[----:B-1----:R-:W-:Y:S05]  /*74c0*/  @!P0 BRA `(.L_x_170) ;  /* 0x0000000c00b08947 */ /* 0x002fea0003800000 */
.L_x_189:
[----:B-1----:R-:W-:Y:S01]  /*74d0*/  PRMT R13, R12, 0x9910, RZ ;  /* 0x000099100c0d7816 */ /* 0x002fe200000000ff */
[----:B0-----:R0:W-:Y:S03]  /*74e0*/  @!P1 SYNCS.ARRIVE.TRANS64 RZ, [R20+URZ], R14 ;  /* 0x0000000e14ff99a7 */ /* 0x0011e6000800003f */
[----:B------:R-:W-:-:S13]  /*74f0*/  ISETP.NE.AND P0, PT, R13, 0x2, PT ;  /* 0x000000020d00780c */ /* 0x000fda0003f05270 */
[----:B0-----:R-:W-:Y:S05]  /*7500*/  @P0 BRA `(.L_x_171) ;  /* 0x0000000000040947 */ /* 0x001fea0003800000 */
[----:B------:R-:W-:Y:S01]  /*7510*/  BPT.TRAP 0x1 ;  /* 0x000000040000795c */ /* 0x000fe20000300000 */
.L_x_171:
[----:B------:R-:W-:Y:S01]  /*7520*/  R2UR UR8, R7 ;  /* 0x00000000070872ca */ /* 0x000fe200000e0000 */
[----:B------:R-:W-:Y:S01]  /*7530*/  VIADD R4, R4, 0xffffffff ;  /* 0xffffffff04047836 */ /* 0x000fe20000000000 */
[----:B------:R-:W-:Y:S01]  /*7540*/  R2UR UR10, R22 ;  /* 0x00000000160a72ca */ /* 0x000fe200000e0000 */
[----:B------:R-:W-:Y:S01]  /*7550*/  UIADD3 UR4, UP0, UR30, 0xf0, URZ ;  /* 0x000000f01e047890 */ /* 0x000fe2000ff1e03f */
[----:B------:R-:W-:Y:S01]  /*7560*/  R2UR UR34, R21 ;  /* 0x00000000152272ca */ /* 0x000fe200000e0000 */
[----:B------:R-:W-:Y:S01]  /*7570*/  UIADD3 UR42, UP1, UR30, 0x1f0, URZ ;  /* 0x000001f01e2a7890 */ /* 0x000fe2000ff3e03f */
[----:B------:R-:W-:Y:S01]  /*7580*/  R2UR UR33, R20 ;  /* 0x00000000142172ca */ /* 0x000fe200000e0000 */
[----:B------:R-:W-:Y:S01]  /*7590*/  UIADD3.X UR5, URZ, UR31, URZ, UP0, !UPT ;  /* 0x0000001f3f057290 */ /* 0x000fe200087fe43f */
[----:B------:R-:W-:Y:S01]  /*75a0*/  R2UR UR35, R19 ;  /* 0x00000000132372ca */ /* 0x000fe200000e0000 */
[----:B------:R-:W-:Y:S01]  /*75b0*/  UPRMT UR29, URZ, 0x5410, UR23 ;  /* 0x000054103f1d7896 */ /* 0x000fe20008000017 */
[----:B------:R-:W-:Y:S01]  /*75c0*/  R2UR UR36, R6 ;  /* 0x00000000062472ca */ /* 0x000fe200000e0000 */
[----:B------:R-:W-:Y:S01]  /*75d0*/  UIADD3.X UR43, URZ, UR31, URZ, UP1, !UPT ;  /* 0x0000001f3f2b7290 */ /* 0x000fe20008ffe43f */
[----:B------:R-:W-:Y:S01]  /*75e0*/  R2UR UR19, R15 ;  /* 0x000000000f1372ca */ /* 0x000fe200000e0000 */
[----:B------:R-:W-:Y:S01]  /*75f0*/  USHF.L.U32 UR8, UR8, 0xd, URZ ;  /* 0x0000000d08087899 */ /* 0x000fe2000800063f */
[----:B------:R-:W-:Y:S01]  /*7600*/  ISETP.GT.AND P1, PT, R4, 0x1, PT ;  /* 0x000000010400780c */ /* 0x000fe20003f24270 */
[----:B------:R-:W-:Y:S01]  /*7610*/  UPRMT UR44, URZ, 0x5410, UR22 ;  /* 0x000054103f2c7896 */ /* 0x000fe20008000016 */
[----:B------:R-:W-:Y:S01]  /*7620*/  VIADD R7, R7, 0x1 ;  /* 0x0000000107077836 */ /* 0x000fe20000000000 */
[----:B------:R-:W-:Y:S01]  /*7630*/  ULEA UR9, UR37, UR8, 0xb ;  /* 0x0000000825097291 */ /* 0x000fe2000f8e583f */
[----:B------:R-:W-:Y:S01]  /*7640*/  VIADD R21, R21, 0x40 ;  /* 0x0000004015157836 */ /* 0x000fe20000000000 */
[----:B------:R-:W-:-:S02]  /*7650*/  ULOP3.LUT UR8, UR8, 0x800, UR40, 0xf8, !UPT ;  /* 0x0000080008087892 */ /* 0x000fc4000f8ef828 */
[----:B------:R-:W-:Y:S01]  /*7660*/  ULEA UR24, UR9, UR10, 0x2 ;  /* 0x0000000a09187291 */ /* 0x000fe2000f8e103f */
[C---:B------:R-:W-:Y:S01]  /*7670*/  ISETP.NE.AND P0, PT, R7.reuse, 0x4, PT ;  /* 0x000000040700780c */ /* 0x040fe20003f05270 */
[----:B------:R-:W-:Y:S02]  /*7680*/  ULEA UR8, UR8, UR10, 0x2 ;  /* 0x0000000a08087291 */ /* 0x000fe4000f8e103f */
[----:B------:R-:W-:Y:S01]  /*7690*/  UIADD3 UR32, UR24, 0x100, URZ ;  /* 0x0000010018207890 */ /* 0x000fe2000fffe03f */
[----:B------:R-:W-:Y:S01]  /*76a0*/  SEL R14, RZ, 0x1, P0 ;  /* 0x00000001ff0e7807 */ /* 0x000fe20000000000 */
[----:B------:R-:W-:Y:S01]  /*76b0*/  UIADD3 UR26, UR34, 0x20, URZ ;  /* 0x00000020221a7890 */ /* 0x000fe2000fffe03f */
[----:B------:R-:W-:Y:S01]  /*76c0*/  SEL R7, R7, RZ, P0 ;  /* 0x000000ff07077207 */ /* 0x000fe20000000000 */
[----:B------:R-:W-:Y:S01]  /*76d0*/  UIADD3 UR24, UR24, 0x4100, URZ ;  /* 0x0000410018187890 */ /* 0x000fe2000fffe03f */
[----:B------:R-:W-:Y:S01]  /*76e0*/  LOP3.LUT R5, R5, R14, RZ, 0x3c, !PT ;  /* 0x0000000e05057212 */ /* 0x000fe200078e3cff */
[----:B------:R-:W-:-:S02]  /*76f0*/  UIADD3 UR16, UR8, 0x20100, URZ ;  /* 0x0002010008107890 */ /* 0x000fc4000fffe03f */
[----:B------:R-:W-:Y:S01]  /*7700*/  UIADD3 UR8, UR8, 0x24100, URZ ;  /* 0x0002410008087890 */ /* 0x000fe2000fffe03f */
[----:B------:R-:W-:Y:S01]  /*7710*/  UMOV UR6, 0x0 ;  /* 0x0000000000067882 */ /* 0x000fe20000000000 */
[----:B------:R-:W-:Y:S01]  /*7720*/  UMOV UR7, 0x10000000 ;  /* 0x1000000000077882 */ /* 0x000fe20000000000 */
[----:B------:R-:W-:Y:S01]  /*7730*/  UMOV UR25, UR33 ;  /* 0x0000002100197c82 */ /* 0x000fe20008000000 */
[----:B------:R-:W-:Y:S01]  /*7740*/  UMOV UR27, UR35 ;  /* 0x00000023001b7c82 */ /* 0x000fe20008000000 */
[----:B------:R-:W-:Y:S01]  /*7750*/  UMOV UR28, UR36 ;  /* 0x00000024001c7c82 */ /* 0x000fe20008000000 */
[----:B------:R-:W-:Y:S01]  /*7760*/  UMOV UR17, UR33 ;  /* 0x0000002100117c82 */ /* 0x000fe20008000000 */
[----:B------:R-:W-:Y:S01]  /*7770*/  UMOV UR18, UR34 ;  /* 0x0000002200127c82 */ /* 0x000fe20008000000 */
[----:B------:R-:W-:Y:S01]  /*7780*/  UMOV UR20, UR36 ;  /* 0x0000002400147c82 */ /* 0x000fe20008000000 */
[----:B------:R0:W-:Y:S01]  /*7790*/  UTMALDG.3D.MULTICAST [UR32], [UR4], UR29, desc[UR6] ;  /* 0x00000620040073b4 */ /* 0x0001e2000801181d */
[----:B------:R-:W-:Y:S01]  /*77a0*/  UMOV UR9, UR33 ;  /* 0x0000002100097c82 */ /* 0x000fe20008000000 */
[----:B------:R-:W-:Y:S01]  /*77b0*/  UMOV UR11, UR19 ;  /* 0x00000013000b7c82 */ /* 0x000fe20008000000 */
[----:B------:R-:W-:Y:S01]  /*77c0*/  UMOV UR12, UR36 ;  /* 0x00000024000c7c82 */ /* 0x000fe20008000000 */
[----:B------:R-:W-:Y:S01]  /*77d0*/  UMOV UR10, UR26 ;  /* 0x0000001a000a7c82 */ /* 0x000fe20008000000 */
[----:B------:R0:W-:Y:S01]  /*77e0*/  UTMALDG.3D.MULTICAST [UR24], [UR4], UR29, desc[UR6] ;  /* 0x00000618040073b4 */ /* 0x0001e2000801181d */
[----:B------:R0:W-:Y:S01]  /*77f0*/  UTMALDG.3D.MULTICAST [UR16], [UR42], UR44, desc[UR6] ;  /* 0x000006102a0073b4 */ /* 0x0001e2000801182c */
[----:B------:R0:W-:Y:S02]  /*7800*/  UTMALDG.3D.MULTICAST [UR8], [UR42], UR44, desc[UR6] ;  /* 0x000006082a0073b4 */ /* 0x0001e4000801182c */
[----:B0-----:R-:W-:Y:S05]  /*7810*/  @P1 BRA `(.L_x_172) ;  /* 0xfffffffc00081947 */ /* 0x001fea000383ffff */
.L_x_169:
[----:B------:R-:W-:Y:S05]  /*7820*/  BSYNC B1 ;  /* 0x0000000000017941 */ /* 0x000fea0003800000 */
.L_x_168:
[----:B------:R-:W-:Y:S01]  /*7830*/  LOP3.LUT P1, RZ, R3, 0xff, RZ, 0xc0, !PT ;  /* 0x000000ff03ff7812 */ /* 0x000fe2000782c0ff */
[----:B------:R-:W-:Y:S01]  /*7840*/  IMAD.IADD R9, R8, 0x1, R9 ;  /* 0x0000000108097824 */ /* 0x000fe200078e0209 */
[----:B------:R-:W-:Y:S01]  /*7850*/  IADD3 R16, P2, R16, UR38, RZ ;  /* 0x0000002610107c10 */ /* 0x000fe2000ff5e0ff */
[----:B------:R-:W-:Y:S01]  /*7860*/  ULDC.64 UR4, c[0x0][0x650] ;  /* 0x0001940000047ab9 */ /* 0x000fe20000000a00 */
[----:B------:R-:W-:Y:S01]  /*7870*/  BSSY B1, `(.L_x_173) ;  /* 0x000006c000017945 */ /* 0x000fe20003800000 */
[----:B------:R-:W-:Y:S01]  /*7880*/  IMAD.MOV.U32 R19, RZ, RZ, -0x1 ;  /* 0xffffffffff137424 */ /* 0x000fe200078e00ff */
[----:B------:R-:W-:Y:S01]  /*7890*/  SHF.R.U32.HI R3, RZ, 0x2, R9 ;  /* 0x00000002ff037819 */ /* 0x000fe20000011609 */
[----:B------:R-:W-:Y:S01]  /*78a0*/  IMAD.MOV.U32 R13, RZ, RZ, -0x1 ;  /* 0xffffffffff0d7424 */ /* 0x000fe200078e00ff */
[----:B------:R-:W-:Y:S01]  /*78b0*/  ISETP.GT.U32.AND P0, PT, R9, 0x3, PT ;  /* 0x000000030900780c */ /* 0x000fe20003f04070 */
[----:B------:R-:W-:Y:S01]  /*78c0*/  IMAD.MOV.U32 R6, RZ, RZ, -0x1 ;  /* 0xffffffffff067424 */ /* 0x000fe200078e00ff */
[----:B------:R-:W-:-:S02]  /*78d0*/  LOP3.LUT R3, R3, 0x1, RZ, 0xc0, !PT ;  /* 0x0000000103037812 */ /* 0x000fc400078ec0ff */
[----:B------:R-:W-:Y:S01]  /*78e0*/  ISETP.LT.U32.AND P0, PT, R8, 0x4, P0 ;  /* 0x000000040800780c */ /* 0x000fe20000701070 */
[----:B------:R-:W0:Y:S01]  /*78f0*/  @P1 S2R R5, SR_CgaCtaId ;  /* 0x0000000000051919 */ /* 0x000e220000008800 */
[----:B------:R-:W-:Y:S02]  /*7900*/  @P1 MOV R4, 0x400 ;  /* 0x0000040000041802 */ /* 0x000fe40000000f00 */
[----:B------:R-:W-:Y:S02]  /*7910*/  IADD3.X R17, R17, UR41, RZ, P2, !PT ;  /* 0x0000002911117c10 */ /* 0x000fe400097fe4ff */
[----:B------:R-:W-:Y:S02]  /*7920*/  ISETP.GE.U32.AND P2, PT, R16, UR4, PT ;  /* 0x0000000410007c0c */ /* 0x000fe4000bf46070 */
[----:B------:R-:W-:Y:S02]  /*7930*/  LOP3.LUT R9, R9, 0x3, RZ, 0xc0, !PT ;  /* 0x0000000309097812 */ /* 0x000fe400078ec0ff */
[----:B0-----:R-:W-:-:S04]  /*7940*/  @P1 LEA R4, R5, R4, 0x18 ;  /* 0x0000000405041211 */ /* 0x001fc800078ec0ff */
[----:B------:R0:W-:Y:S01]  /*7950*/  @P1 SYNCS.ARRIVE.TRANS64.A1T0 RZ, [R4+URZ+0x58], RZ ;  /* 0x000058ff04ff19a7 */ /* 0x0001e2000810003f */
[----:B------:R-:W-:Y:S02]  /*7960*/  ISETP.NE.U32.AND P1, PT, R3, 0x1, PT ;  /* 0x000000010300780c */ /* 0x000fe40003f25070 */
[----:B------:R-:W-:Y:S02]  /*7970*/  SEL R3, RZ, 0x1, !P0 ;  /* 0x00000001ff037807 */ /* 0x000fe40004000000 */
[----:B------:R-:W-:Y:S02]  /*7980*/  ISETP.GE.U32.AND.EX P0, PT, R17, UR5, PT, P2 ;  /* 0x0000000511007c0c */ /* 0x000fe4000bf06120 */
[----:B------:R-:W-:-:S04]  /*7990*/  ISETP.GT.U32.AND P1, PT, R8, 0x3, !P1 ;  /* 0x000000030800780c */ /* 0x000fc80004f24070 */
[----:B0-----:R-:W-:-:S04]  /*79a0*/  SEL R4, RZ, 0x1, !P1 ;  /* 0x00000001ff047807 */ /* 0x001fc80004800000 */
[--C-:B------:R-:W-:Y:S02]  /*79b0*/  LOP3.LUT R10, R4, R10, R3.reuse, 0x96, !PT ;  /* 0x0000000a040a7212 */ /* 0x100fe400078e9603 */
[----:B------:R-:W-:Y:S02]  /*79c0*/  PRMT R4, RZ, 0x7610, R4 ;  /* 0x00007610ff047816 */ /* 0x000fe40000000004 */
[----:B------:R-:W-:Y:S01]  /*79d0*/  PRMT R3, RZ, 0x7610, R3 ;  /* 0x00007610ff037816 */ /* 0x000fe20000000003 */
[----:B------:R-:W-:Y:S06]  /*79e0*/  @P0 BRA `(.L_x_174) ;  /* 0x0000000400500947 */ /* 0x000fec0003800000 */
[----:B------:R-:W0:Y:S01]  /*79f0*/  S2R R15, SR_CTAID.X ;  /* 0x00000000000f7919 */ /* 0x000e220000002500 */
[----:B------:R-:W-:Y:S01]  /*7a00*/  ULDC.64 UR4, c[0x0][0x628] ;  /* 0x00018a0000047ab9 */ /* 0x000fe20000000a00 */
[----:B------:R-:W1:Y:S01]  /*7a10*/  LDC R20, c[0x0][0x144] ;  /* 0x00005100ff147b82 */ /* 0x000e620000000800 */
[----:B------:R-:W-:Y:S01]  /*7a20*/  ISETP.NE.U32.AND P0, PT, RZ, UR4, PT ;  /* 0x00000004ff007c0c */ /* 0x000fe2000bf05070 */
[----:B------:R-:W2:Y:S01]  /*7a30*/  S2R R13, SR_CTAID.Y ;  /* 0x00000000000d7919 */ /* 0x000ea20000002600 */
[----:B------:R-:W-:Y:S01]  /*7a40*/  ULDC UR6, c[0x0][0x150] ;  /* 0x0000540000067ab9 */ /* 0x000fe20000000800 */
[----:B------:R-:W-:Y:S01]  /*7a50*/  ULDC UR7, c[0x0][0x630] ;  /* 0x00018c0000077ab9 */ /* 0x000fe20000000800 */
[----:B------:R-:W-:Y:S01]  /*7a60*/  ISETP.NE.AND.EX P0, PT, RZ, UR5, PT, P0 ;  /* 0x00000005ff007c0c */ /* 0x000fe2000bf05300 */
[----:B------:R-:W-:Y:S01]  /*7a70*/  IMAD.MOV.U32 R4, RZ, RZ, R16 ;  /* 0x000000ffff047224 */ /* 0x000fe200078e0010 */
[----:B0-----:R-:W-:-:S05]  /*7a80*/  I2FP.F32.U32 R5, R15 ;  /* 0x0000000f00057245 */ /* 0x001fca0000201000 */
[----:B------:R-:W-:Y:S01]  /*7a90*/  FMUL R21, R5, UR6 ;  /* 0x0000000605157c20 */ /* 0x000fe20008400000 */
[----:B------:R-:W-:-:S05]  /*7aa0*/  IMAD.MOV.U32 R5, RZ, RZ, R17 ;  /* 0x000000ffff057224 */ /* 0x000fca00078e0011 */
[----:B--2---:R-:W-:Y:S05]  /*7ab0*/  @!P0 BRA `(.L_x_175) ;  /* 0x0000000000288947 */ /* 0x004fea0003800000 */
[----:B------:R-:W-:Y:S02]  /*7ac0*/  ULDC UR6, c[0x0][0x634] ;  /* 0x00018d0000067ab9 */ /* 0x000fe40000000800 */
[----:B------:R-:W-:-:S05]  /*7ad0*/  IADD3 R5, P0, R16, UR6, RZ ;  /* 0x0000000610057c10 */ /* 0x000fca000ff1e0ff */
[----:B------:R-:W-:-:S04]  /*7ae0*/  IMAD.X R19, RZ, RZ, R17, P0 ;  /* 0x000000ffff137224 */ /* 0x000fc800000e0611 */
[----:B------:R-:W-:-:S04]  /*7af0*/  IMAD.WIDE.U32 R6, R19, UR4, RZ ;  /* 0x0000000413067c25 */ /* 0x000fc8000f8e00ff */
[----:B------:R-:W-:-:S04]  /*7b00*/  IMAD.WIDE.U32 R6, P0, R5, UR5, R6 ;  /* 0x0000000505067c25 */ /* 0x000fc8000f800006 */
[----:B------:R-:W-:-:S04]  /*7b10*/  IMAD.WIDE.U32 R4, R5, UR4, RZ ;  /* 0x0000000405047c25 */ /* 0x000fc8000f8e00ff */
[----:B------:R-:W-:Y:S01]  /*7b20*/  IMAD.MOV.U32 R4, RZ, RZ, R7 ;  /* 0x000000ffff047224 */ /* 0x000fe200078e0007 */
[----:B------:R-:W-:Y:S01]  /*7b30*/  IADD3 RZ, P1, R5, R6, RZ ;  /* 0x0000000605ff7210 */ /* 0x000fe20007f3e0ff */
[----:B------:R-:W-:-:S04]  /*7b40*/  IMAD.X R5, RZ, RZ, RZ, P0 ;  /* 0x000000ffff057224 */ /* 0x000fc800000e06ff */
[----:B------:R-:W-:-:S08]  /*7b50*/  IMAD.WIDE.U32.X R4, R19, UR5, R4, P1 ;  /* 0x0000000513047c25 */ /* 0x000fd000088e0404 */
.L_x_175:
[--C-:B------:R-:W-:Y:S01]  /*7b60*/  SHF.R.U64 R14, R4, UR7, R5.reuse ;  /* 0x00000007040e7c19 */ /* 0x100fe20008001205 */
[----:B------:R-:W0:Y:S01]  /*7b70*/  F2I.U32.TRUNC.NTZ R21, R21 ;  /* 0x0000001500157305 */ /* 0x000e22000020f000 */
[----:B------:R-:W-:Y:S01]  /*7b80*/  SHF.R.U32.HI R4, RZ, UR7, R5 ;  /* 0x00000007ff047c19 */ /* 0x000fe20008011605 */
[----:B------:R-:W-:Y:S01]  /*7b90*/  ULDC.64 UR4, c[0x0][0x620] ;  /* 0x0001880000047ab9 */ /* 0x000fe20000000a00 */
[----:B------:R-:W-:Y:S01]  /*7ba0*/  IADD3 R7, P0, RZ, -R14, RZ ;  /* 0x8000000eff077210 */ /* 0x000fe20007f1e0ff */
[----:B------:R-:W-:Y:S01]  /*7bb0*/  ULDC.64 UR6, c[0x0][0x640] ;  /* 0x0001900000067ab9 */ /* 0x000fe20000000a00 */
[----:B------:R-:W2:Y:S03]  /*7bc0*/  LDC R22, c[0x0][0x148] ;  /* 0x00005200ff167b82 */ /* 0x000ea60000000800 */
[----:B------:R-:W-:Y:S01]  /*7bd0*/  IMAD.X R4, RZ, RZ, ~R4, P0 ;  /* 0x000000ffff047224 */ /* 0x000fe200000e0e04 */
[----:B------:R-:W-:-:S03]  /*7be0*/  ISETP.NE.U32.AND P0, PT, RZ, UR6, PT ;  /* 0x00000006ff007c0c */ /* 0x000fc6000bf05070 */
[----:B------:R-:W-:Y:S01]  /*7bf0*/  IMAD R6, R4, UR4, RZ ;  /* 0x0000000404067c24 */ /* 0x000fe2000f8e02ff */
[----:B------:R-:W-:Y:S01]  /*7c00*/  ISETP.NE.AND.EX P0, PT, RZ, UR7, PT, P0 ;  /* 0x00000007ff007c0c */ /* 0x000fe2000bf05300 */
[----:B------:R-:W-:Y:S01]  /*7c10*/  IMAD.WIDE.U32 R4, R7, UR4, R16 ;  /* 0x0000000407047c25 */ /* 0x000fe2000f8e0010 */
[----:B------:R-:W-:-:S03]  /*7c20*/  ULDC UR4, c[0x0][0x618] ;  /* 0x0001860000047ab9 */ /* 0x000fc60000000800 */
[----:B------:R-:W-:Y:S01]  /*7c30*/  IMAD R7, R7, UR5, R6 ;  /* 0x0000000507077c24 */ /* 0x000fe2000f8e0206 */
[----:B------:R-:W-:Y:S01]  /*7c40*/  ULDC UR5, c[0x0][0x154] ;  /* 0x0000550000057ab9 */ /* 0x000fe20000000800 */
[----:B0-----:R-:W-:Y:S02]  /*7c50*/  IMAD.MOV R6, RZ, RZ, -R21 ;  /* 0x000000ffff067224 */ /* 0x001fe400078e0a15 */
[----:B------:R-:W-:Y:S02]  /*7c60*/  IMAD.IADD R5, R5, 0x1, R7 ;  /* 0x0000000105057824 */ /* 0x000fe400078e0207 */
[----:B-1----:R-:W-:Y:S01]  /*7c70*/  IMAD R15, R20, R6, R15 ;  /* 0x00000006140f7224 */ /* 0x002fe200078e020f */
[----:B------:R-:W-:Y:S02]  /*7c80*/  I2FP.F32.U32 R6, R13 ;  /* 0x0000000d00067245 */ /* 0x000fe40000201000 */
[--C-:B------:R-:W-:Y:S02]  /*7c90*/  SHF.R.U64 R19, R4, UR4, R5.reuse ;  /* 0x0000000404137c19 */ /* 0x100fe40008001205 */
[----:B------:R-:W-:Y:S01]  /*7ca0*/  SHF.R.U32.HI R4, RZ, UR4, R5 ;  /* 0x00000004ff047c19 */ /* 0x000fe20008011605 */
[----:B------:R-:W-:Y:S01]  /*7cb0*/  FMUL R6, R6, UR5 ;  /* 0x0000000506067c20 */ /* 0x000fe20008400000 */
[----:B------:R-:W-:-:S02]  /*7cc0*/  ULDC UR4, c[0x0][0x608] ;  /* 0x0001820000047ab9 */ /* 0x000fc40000000800 */
[--C-:B------:R-:W-:Y:S01]  /*7cd0*/  SHF.R.U64 R21, R19, UR4, R4.reuse ;  /* 0x0000000413157c19 */ /* 0x100fe20008001204 */
[----:B------:R0:W1:Y:S01]  /*7ce0*/  F2I.U32.TRUNC.NTZ R24, R6 ;  /* 0x0000000600187305 */ /* 0x000062000020f000 */
[----:B------:R-:W-:Y:S01]  /*7cf0*/  SHF.R.U32.HI R4, RZ, UR4, R4 ;  /* 0x00000004ff047c19 */ /* 0x000fe20008011604 */
[----:B------:R-:W-:-:S03]  /*7d00*/  ULDC UR4, c[0x0][0x658] ;  /* 0x0001960000047ab9 */ /* 0x000fc60000000800 */
[--C-:B------:R-:W-:Y:S02]  /*7d10*/  SHF.R.U64 R20, R21, UR4, R4.reuse ;  /* 0x0000000415147c19 */ /* 0x100fe40008001204 */
[----:B------:R-:W-:-:S03]  /*7d20*/  SHF.R.U32.HI R23, RZ, UR4, R4 ;  /* 0x00000004ff177c19 */ /* 0x000fc60008011604 */
[----:B------:R-:W-:Y:S02]  /*7d30*/  IMAD.MOV.U32 R4, RZ, RZ, R20 ;  /* 0x000000ffff047224 */ /* 0x000fe400078e0014 */
[----:B------:R-:W-:Y:S01]  /*7d40*/  IMAD.MOV.U32 R5, RZ, RZ, R23 ;  /* 0x000000ffff057224 */ /* 0x000fe200078e0017 */
[----:B0-----:R-:W-:Y:S06]  /*7d50*/  @!P0 BRA `(.L_x_176) ;  /* 0x0000000000288947 */ /* 0x001fec0003800000 */
        /* <DEDUP_REMOVED lines=10> */
.L_x_176:
[----:B------:R-:W-:Y:S01]  /*7e00*/  ISETP.NE.AND P0, PT, R2, 0x1, PT ;  /* 0x000000010200780c */ /* 0x000fe20003f05270 */
[----:B------:R-:W-:Y:S01]  /*7e10*/  ULDC UR4, c[0x0][0x648] ;  /* 0x0001920000047ab9 */ /* 0x000fe20000000800 */
[----:B------:R-:W-:Y:S01]  /*7e20*/  LOP3.LUT R21, R21, UR21, RZ, 0xc0, !PT ;  /* 0x0000001515157c12 */ /* 0x000fe2000f8ec0ff */
[----:B-1----:R-:W-:Y:S01]  /*7e30*/  IMAD.MOV R24, RZ, RZ, -R24 ;  /* 0x000000ffff187224 */ /* 0x002fe200078e0a18 */
[----:B------:R-:W-:Y:S01]  /*7e40*/  SHF.R.U64 R4, R4, UR4, R5 ;  /* 0x0000000404047c19 */ /* 0x000fe20008001205 */
[----:B------:R-:W-:Y:S01]  /*7e50*/  ULDC UR4, c[0x0][0x638] ;  /* 0x00018e0000047ab9 */ /* 0x000fe20000000800 */
[----:B------:R-:W-:Y:S01]  /*7e60*/  LOP3.LUT R19, R19, UR13, RZ, 0xc0, !PT ;  /* 0x0000000d13137c12 */ /* 0x000fe2000f8ec0ff */
[----:B------:R-:W-:Y:S01]  /*7e70*/  ULDC UR5, c[0x0][0x610] ;  /* 0x0001840000057ab9 */ /* 0x000fe20000000800 */
[----:B------:R-:W-:Y:S02]  /*7e80*/  IMAD.MOV.U32 R6, RZ, RZ, R14 ;  /* 0x000000ffff067224 */ /* 0x000fe400078e000e */
[----:B------:R-:W-:-:S02]  /*7e90*/  IMAD.MOV R5, RZ, RZ, -R4 ;  /* 0x000000ffff057224 */ /* 0x000fc400078e0a04 */
[----:B------:R-:W-:Y:S02]  /*7ea0*/  IMAD R4, R4, UR14, R21 ;  /* 0x0000000e04047c24 */ /* 0x000fe4000f8e0215 */
[----:B--2---:R-:W-:Y:S02]  /*7eb0*/  @P0 IMAD R15, R22, R24, R13 ;  /* 0x00000018160f0224 */ /* 0x004fe400078e020d */
[----:B------:R-:W-:Y:S01]  /*7ec0*/  IMAD R20, R5, UR4, R20 ;  /* 0x0000000405147c24 */ /* 0x000fe2000f8e0214 */
[----:B------:R-:W-:Y:S01]  /*7ed0*/  ULDC UR4, c[0x0][0x600] ;  /* 0x0001800000047ab9 */ /* 0x000fe20000000800 */
[----:B------:R-:W-:Y:S02]  /*7ee0*/  IMAD R15, R4, UR5, R15 ;  /* 0x00000005040f7c24 */ /* 0x000fe4000f8e020f */
[----:B------:R-:W-:Y:S02]  /*7ef0*/  IMAD R20, R20, UR4, R19 ;  /* 0x0000000414147c24 */ /* 0x000fe4000f8e0213 */
[----:B------:R-:W-:-:S03]  /*7f00*/  IMAD.MOV.U32 R4, RZ, RZ, 0x1 ;  /* 0x00000001ff047424 */ /* 0x000fc600078e00ff */
[----:B------:R-:W-:Y:S02]  /*7f10*/  SEL R13, R20, R15, !P0 ;  /* 0x0000000f140d7207 */ /* 0x000fe40004000000 */
[----:B------:R-:W-:-:S07]  /*7f20*/  SEL R19, R15, R20, !P0 ;  /* 0x000000140f137207 */ /* 0x000fce0004000000 */
.L_x_174:
[----:B------:R-:W-:Y:S05]  /*7f30*/  BSYNC B1 ;  /* 0x0000000000017941 */ /* 0x000fea0003800000 */
.L_x_173:
[----:B------:R-:W-:-:S13]  /*7f40*/  LOP3.LUT P0, RZ, R4, 0xff, RZ, 0xc0, !PT ;  /* 0x000000ff04ff7812 */ /* 0x000fda000780c0ff */
[----:B------:R-:W-:Y:S05]  /*7f50*/  @P0 BRA `(.L_x_177) ;  /* 0xfffffff400000947 */ /* 0x000fea000383ffff */
[----:B------:R-:W-:Y:S05]  /*7f60*/  BSYNC B0 ;  /* 0x0000000000007941 */ /* 0x000fea0003800000 */
.L_x_166:
[----:B------:R-:W-:-:S03]  /*7f70*/  UMOV UR4, 0xffffffff ;  /* 0xffffffff00047882 */ /* 0x000fc60000000000 */
[----:B------:R-:W-:Y:S05]  /*7f80*/  BRA.DIV UR4, `(.L_x_178) ;  /* 0x0000000604147947 */ /* 0x000fea000b800000 */
[----:B------:R-:W-:-:S13]  /*7f90*/  ELECT P6, URZ, PT ;  /* 0x00000000003f782f */ /* 0x000fda00038c0000 */
.L_x_192:
[----:B------:R-:W-:Y:S04]  /*7fa0*/  BSSY B0, `(.L_x_179) ;  /* 0x000002b000007945 */ /* 0x000fe80003800000 */
[----:B------:R-:W-:Y:S05]  /*7fb0*/  @!P6 BRA `(.L_x_180) ;  /* 0x0000000000a4e947 */ /* 0x000fea0003800000 */
[----:B------:R-:W-:-:S04]  /*7fc0*/  LOP3.LUT R18, R18, 0x2, RZ, 0xfc, !PT ;  /* 0x0000000212127812 */ /* 0x000fc800078efcff */
[----:B------:R-:W-:-:S13]  /*7fd0*/  ISETP.NE.AND P0, PT, R18, 0x3, PT ;  /* 0x000000031200780c */ /* 0x000fda0003f05270 */
[----:B------:R-:W-:Y:S05]  /*7fe0*/  @!P0 BRA `(.L_x_181) ;  /* 0x0000000000048947 */ /* 0x000fea0003800000 */
[----:B------:R-:W-:Y:S01]  /*7ff0*/  BPT.TRAP 0x1 ;  /* 0x000000040000795c */ /* 0x000fe20000300000 */
.L_x_181:
[----:B------:R-:W0:Y:S01]  /*8000*/  S2R R3, SR_CgaCtaId ;  /* 0x0000000000037919 */ /* 0x000e220000008800 */
[----:B------:R-:W-:Y:S02]  /*8010*/  MOV R0, 0x400 ;  /* 0x0000040000007802 */ /* 0x000fe40000000f00 */
[----:B------:R-:W-:Y:S02]  /*8020*/  SHF.L.U32 R2, R10, 0x1f, RZ ;  /* 0x0000001f0a027819 */ /* 0x000fe400000006ff */
[----:B0-----:R-:W-:-:S05]  /*8030*/  LEA R0, R3, R0, 0x18 ;  /* 0x0000000003007211 */ /* 0x001fca00078ec0ff */
[----:B------:R-:W-:-:S04]  /*8040*/  VIADD R0, R0, 0x20 ;  /* 0x0000002000007836 */ /* 0x000fc80000000000 */
[C---:B------:R-:W-:Y:S02]  /*8050*/  IMAD R5, R9.reuse, 0x8, R0 ;  /* 0x0000000809057824 */ /* 0x040fe400078e0200 */
[----:B------:R-:W-:Y:S02]  /*8060*/  VIADD R9, R9, 0x1 ;  /* 0x0000000109097836 */ /* 0x000fe40000000000 */
[----:B------:R-:W0:Y:S03]  /*8070*/  SYNCS.PHASECHK.TRANS64.TRYWAIT P0, [R5+URZ], R2 ;  /* 0x00000002050075a7 */ /* 0x000e26000800017f */
[----:B------:R-:W-:-:S04]  /*8080*/  ISETP.NE.AND P1, PT, R9, 0x4, PT ;  /* 0x000000040900780c */ /* 0x000fc80003f25270 */
[----:B------:R-:W-:Y:S02]  /*8090*/  SEL R3, RZ, 0x1, P1 ;  /* 0x00000001ff037807 */ /* 0x000fe40000800000 */
[----:B------:R-:W-:Y:S02]  /*80a0*/  SEL R9, R9, RZ, P1 ;  /* 0x000000ff09097207 */ /* 0x000fe40000800000 */
[----:B------:R-:W-:-:S03]  /*80b0*/  LOP3.LUT R10, R10, R3, RZ, 0x3c, !PT ;  /* 0x000000030a0a7212 */ /* 0x000fc600078e3cff */
[----:B------:R-:W-:Y:S01]  /*80c0*/  IMAD R7, R9, 0x8, R0 ;  /* 0x0000000809077824 */ /* 0x000fe200078e0200 */
[----:B------:R-:W-:Y:S01]  /*80d0*/  SHF.L.U32 R4, R10, 0x1f, RZ ;  /* 0x0000001f0a047819 */ /* 0x000fe200000006ff */
[----:B0-----:R-:W-:Y:S06]  /*80e0*/  @!P0 BRA `(.L_x_182) ;  /* 0x0000000000dc8947 */ /* 0x001fec0003800000 */
.L_x_193:
[----:B------:R-:W1:Y:S01]  /*80f0*/  SYNCS.PHASECHK.TRANS64.TRYWAIT P0, [R7+URZ], R4 ;  /* 0x00000004070075a7 */ /* 0x000e62000800017f */
[----:B0-----:R-:W-:-:S05]  /*8100*/  VIADD R2, R9, 0x1 ;  /* 0x0000000109027836 */ /* 0x001fca0000000000 */
[----:B------:R-:W-:-:S04]  /*8110*/  ISETP.NE.AND P1, PT, R2, 0x4, PT ;  /* 0x000000040200780c */ /* 0x000fc80003f25270 */
[----:B------:R-:W-:Y:S02]  /*8120*/  SEL R3, RZ, 0x1, P1 ;  /* 0x00000001ff037807 */ /* 0x000fe40000800000 */
[----:B------:R-:W-:Y:S02]  /*8130*/  SEL R9, R2, RZ, P1 ;  /* 0x000000ff02097207 */ /* 0x000fe40000800000 */
[----:B------:R-:W-:-:S03]  /*8140*/  LOP3.LUT R11, R10, R3, RZ, 0x3c, !PT ;  /* 0x000000030a0b7212 */ /* 0x000fc600078e3cff */
[----:B------:R-:W-:Y:S01]  /*8150*/  IMAD R6, R9, 0x8, R0 ;  /* 0x0000000809067824 */ /* 0x000fe200078e0200 */
[----:B------:R-:W-:Y:S01]  /*8160*/  SHF.L.U32 R5, R11, 0x1f, RZ ;  /* 0x0000001f0b057819 */ /* 0x000fe200000006ff */
[----:B-1----:R-:W-:Y:S06]  /*8170*/  @!P0 BRA `(.L_x_183) ;  /* 0x0000000000cc8947 */ /* 0x002fec0003800000 */
.L_x_194:
[----:B------:R-:W1:Y:S01]  /*8180*/  SYNCS.PHASECHK.TRANS64.TRYWAIT P0, [R6+URZ], R5 ;  /* 0x00000005060075a7 */ /* 0x000e62000800017f */
[----:B------:R-:W-:-:S05]  /*8190*/  VIADD R2, R9, 0x1 ;  /* 0x0000000109027836 */ /* 0x000fca0000000000 */
[----:B------:R-:W-:-:S04]  /*81a0*/  ISETP.NE.AND P1, PT, R2, 0x4, PT ;  /* 0x000000040200780c */ /* 0x000fc80003f25270 */
[----:B0-----:R-:W-:Y:S02]  /*81b0*/  SEL R4, RZ, 0x1, P1 ;  /* 0x00000001ff047807 */ /* 0x001fe40000800000 */
[----:B------:R-:W-:Y:S02]  /*81c0*/  SEL R3, R2, RZ, P1 ;  /* 0x000000ff02037207 */ /* 0x000fe40000800000 */
[----:B------:R-:W-:Y:S01]  /*81d0*/  LOP3.LUT R4, R11, R4, RZ, 0x3c, !PT ;  /* 0x000000040b047212 */ /* 0x000fe200078e3cff */
[----:B-1----:R-:W-:Y:S06]  /*81e0*/  @!P0 BRA `(.L_x_184) ;  /* 0x0000000000c48947 */ /* 0x002fec0003800000 */
.L_x_195:
[----:B------:R-:W-:Y:S01]  /*81f0*/  IMAD R3, R3, 0x8, R0 ;  /* 0x0000000803037824 */ /* 0x000fe200078e0200 */
[----:B------:R-:W-:-:S07]  /*8200*/  SHF.L.U32 R0, R4, 0x1f, RZ ;  /* 0x0000001f04007819 */ /* 0x000fce00000006ff */
.L_x_185:
[----:B-1----:R1:W2:Y:S02]  /*8210*/  SYNCS.PHASECHK.TRANS64.TRYWAIT P0, [R3+URZ], R0 ;  /* 0x00000000030075a7 */ /* 0x0022a4000800017f */
[----:B--2---:R-:W-:Y:S05]  /*8220*/  @!P0 NANOSLEEP.SYNCS 0x989680 ;  /* 0x009896800000895d */ /* 0x004fea0003900000 */
[----:B------:R-:W2:Y:S02]  /*8230*/  @!P0 SYNCS.PHASECHK.TRANS64 P0, [R3+URZ], R0 ;  /* 0x00000000030085a7 */ /* 0x000ea4000800007f */
[----:B--2---:R-:W-:Y:S05]  /*8240*/  @!P0 BRA `(.L_x_185) ;  /* 0xfffffffc00f08947 */ /* 0x004fea000383ffff */
.L_x_180:
[----:B------:R-:W-:Y:S05]  /*8250*/  BSYNC B0 ;  /* 0x0000000000007941 */ /* 0x000fea0003800000 */
.L_x_179:
[----:B------:R-:W-:Y:S05]  /*8260*/  EXIT ;  /* 0x000000000000794d */ /* 0x000fea0003800000 */
.L_x_21:
[----:B-1----:R1:W2:Y:S02]  /*8270*/  SYNCS.PHASECHK.TRANS64.TRYWAIT P1, [R3+URZ], R0 ;  /* 0x00000000030075a7 */ /* 0x0022a4000802017f */
[----:B--2---:R-:W-:Y:S05]  /*8280*/  @!P1 NANOSLEEP.SYNCS 0x989680 ;  /* 0x009896800000995d */ /* 0x004fea0003900000 */
[----:B------:R-:W2:Y:S02]  /*8290*/  @!P1 SYNCS.PHASECHK.TRANS64 P1, [R3+URZ], R0 ;  /* 0x00000000030095a7 */ /* 0x000ea4000802007f */
[----:B--2---:R-:W-:Y:S05]  /*82a0*/  @!P1 BRA `(.L_x_21) ;  /* 0xfffffffc00f09947 */ /* 0x004fea000383ffff */
[----:B------:R-:W-:Y:S05]  /*82b0*/  BRA `(.L_x_20) ;  /* 0xffffff94003c7947 */ /* 0x000fea000383ffff */
.L_x_26:
[----:B-1----:R1:W2:Y:S02]  /*82c0*/  SYNCS.PHASECHK.TRANS64.TRYWAIT P1, [R5+URZ], R4 ;  /* 0x00000004050075a7 */ /* 0x0022a4000802017f */
[----:B--2---:R-:W-:Y:S05]  /*82d0*/  @!P1 NANOSLEEP.SYNCS 0x989680 ;  /* 0x009896800000995d */ /* 0x004fea0003900000 */
[----:B------:R-:W2:Y:S02]  /*82e0*/  @!P1 SYNCS.PHASECHK.TRANS64 P1, [R5+URZ], R4 ;  /* 0x00000004050095a7 */ /* 0x000ea4000802007f */
[----:B--2---:R-:W-:Y:S05]  /*82f0*/  @!P1 BRA `(.L_x_26) ;  /* 0xfffffffc00f09947 */ /* 0x004fea000383ffff */
[----:B------:R-:W-:Y:S05]  /*8300*/  BRA `(.L_x_25) ;  /* 0xffffff9800887947 */ /* 0x000fea000383ffff */
.L_x_167:
[----:B------:R-:W-:Y:S01]  /*8310*/  BSSY B1, `(.L_x_186) ;  /* 0x0000006000017945 */ /* 0x000fe20003800000 */
[----:B------:R-:W-:-:S07]  /*8320*/  IMAD.MOV.U32 R15, RZ, RZ, -0x1 ;  /* 0xffffffffff0f7424 */ /* 0x000fce00078e00ff */
[----:B------:R-:W-:Y:S05]  /*8330*/  WARPSYNC.COLLECTIVE R15, `(.L_x_187) ;  /* 0x000000000f0c7348 */ /* 0x000fea0003c00000 */
[----:B------:R-:W-:Y:S02]  /*8340*/  ELECT P6, UR62, PT ;  /* 0x00000000003e782f */ /* 0x000fe400038c0000 */
[----:B------:R-:W-:Y:S01]  /*8350*/  MOV R14, UR62 ;  /* 0x0000003e000e7c02 */ /* 0x000fe20008000f00 */
[----:B------:R-:W-:Y:S10]  /*8360*/  ENDCOLLECTIVE ;  /* 0x000000000000791b */ /* 0x000ff40003800000 */
.L_x_187:
[----:B------:R-:W-:Y:S05]  /*8370*/  BSYNC B1 ;  /* 0x0000000000017941 */ /* 0x000fea0003800000 */
.L_x_186:
[----:B------:R-:W-:Y:S05]  /*8380*/  BRA `(.L_x_188) ;  /* 0xfffffff000007947 */ /* 0x000fea000383ffff */
.L_x_170:
[----:B-1----:R1:W2:Y:S02]  /*8390*/  SYNCS.PHASECHK.TRANS64.TRYWAIT P0, [R20+URZ+0x20], R13 ;  /* 0x0000200d140075a7 */ /* 0x0022a4000800017f */
[----:B--2---:R-:W-:Y:S05]  /*83a0*/  @!P0 NANOSLEEP.SYNCS 0x989680 ;  /* 0x009896800000895d */ /* 0x004fea0003900000 */
[----:B------:R-:W2:Y:S02]  /*83b0*/  @!P0 SYNCS.PHASECHK.TRANS64 P0, [R20+URZ+0x20], R13 ;  /* 0x0000200d140085a7 */ /* 0x000ea4000800007f */
[----:B--2---:R-:W-:Y:S05]  /*83c0*/  @!P0 BRA `(.L_x_170) ;  /* 0xfffffffc00f08947 */ /* 0x004fea000383ffff */
[----:B------:R-:W-:Y:S05]  /*83d0*/  BRA `(.L_x_189) ;  /* 0xfffffff0003c7947 */ /* 0x000fea000383ffff */
.L_x_178:
[----:B------:R-:W-:Y:S01]  /*83e0*/  BSSY B0, `(.L_x_190) ;  /* 0x0000006000007945 */ /* 0x000fe20003800000 */
[----:B------:R-:W-:-:S07]  /*83f0*/  IMAD.MOV.U32 R15, RZ, RZ, -0x1 ;  /* 0xffffffffff0f7424 */ /* 0x000fce00078e00ff */
[----:B------:R-:W-:Y:S05]  /*8400*/  WARPSYNC.COLLECTIVE R15, `(.L_x_191) ;  /* 0x000000000f0c7348 */ /* 0x000fea0003c00000 */
[----:B------:R-:W-:Y:S02]  /*8410*/  ELECT P6, UR62, PT ;  /* 0x00000000003e782f */ /* 0x000fe400038c0000 */
[----:B------:R-:W-:Y:S01]  /*8420*/  MOV R14, UR62 ;  /* 0x0000003e000e7c02 */ /* 0x000fe20008000f00 */
[----:B------:R-:W-:Y:S10]  /*8430*/  ENDCOLLECTIVE ;  /* 0x000000000000791b */ /* 0x000ff40003800000 */
.L_x_191:
[----:B------:R-:W-:Y:S05]  /*8440*/  BSYNC B0 ;  /* 0x0000000000007941 */ /* 0x000fea0003800000 */
.L_x_190:
[----:B------:R-:W-:Y:S05]  /*8450*/  BRA `(.L_x_192) ;  /* 0xfffffff800d07947 */ /* 0x000fea000383ffff */
.L_x_182:
[----:B0-----:R0:W1:Y:S02]  /*8460*/  SYNCS.PHASECHK.TRANS64.TRYWAIT P0, [R5+URZ], R2 ;  /* 0x00000002050075a7 */ /* 0x001064000800017f */
[----:B-1----:R-:W-:Y:S05]  /*8470*/  @!P0 NANOSLEEP.SYNCS 0x989680 ;  /* 0x009896800000895d */ /* 0x002fea0003900000 */
[----:B------:R-:W1:Y:S02]  /*8480*/  @!P0 SYNCS.PHASECHK.TRANS64 P0, [R5+URZ], R2 ;  /* 0x00000002050085a7 */ /* 0x000e64000800007f */
[----:B-1----:R-:W-:Y:S05]  /*8490*/  @!P0 BRA `(.L_x_182) ;  /* 0xfffffffc00f08947 */ /* 0x002fea000383ffff */
[----:B------:R-:W-:Y:S05]  /*84a0*/  BRA `(.L_x_193) ;  /* 0xfffffffc00107947 */ /* 0x000fea000383ffff */
.L_x_183:
[----:B0-----:R0:W1:Y:S02]  /*84b0*/  SYNCS.PHASECHK.TRANS64.TRYWAIT P0, [R7+URZ], R4 ;  /* 0x00000004070075a7 */ /* 0x001064000800017f */
[----:B-1----:R-:W-:Y:S05]  /*84c0*/  @!P0 NANOSLEEP.SYNCS 0x989680 ;  /* 0x009896800000895d */ /* 0x002fea0003900000 */
[----:B------:R-:W1:Y:S02]  /*84d0*/  @!P0 SYNCS.PHASECHK.TRANS64 P0, [R7+URZ], R4 ;  /* 0x00000004070085a7 */ /* 0x000e64000800007f */
[----:B-1----:R-:W-:Y:S05]  /*84e0*/  @!P0 BRA `(.L_x_183) ;  /* 0xfffffffc00f08947 */ /* 0x002fea000383ffff */
[----:B------:R-:W-:Y:S05]  /*84f0*/  BRA `(.L_x_194) ;  /* 0xfffffffc00207947 */ /* 0x000fea000383ffff */
.L_x_184:
[----:B0-----:R0:W1:Y:S02]  /*8500*/  SYNCS.PHASECHK.TRANS64.TRYWAIT P0, [R6+URZ], R5 ;  /* 0x00000005060075a7 */ /* 0x001064000800017f */
[----:B-1----:R-:W-:Y:S05]  /*8510*/  @!P0 NANOSLEEP.SYNCS 0x989680 ;  /* 0x009896800000895d */ /* 0x002fea0003900000 */
[----:B------:R-:W1:Y:S02]  /*8520*/  @!P0 SYNCS.PHASECHK.TRANS64 P0, [R6+URZ], R5 ;  /* 0x00000005060085a7 */ /* 0x000e64000800007f */
[----:B-1----:R-:W-:Y:S05]  /*8530*/  @!P0 BRA `(.L_x_184) ;  /* 0xfffffffc00f08947 */ /* 0x002fea000383ffff */
[----:B------:R-:W-:Y:S05]  /*8540*/  BRA `(.L_x_195) ;  /* 0xfffffffc00287947 */ /* 0x000fea000383ffff */
.L_x_196:
[----:B------:R-:W-:-:S00]  /*8550*/  BRA `(.L_x_196) ;  /* 0xfffffffc00fc7947 */ /* 0x000fc0000383ffff */
[----:B------:R-:W-:-:S00]  /*8560*/  NOP ;  /* 0x0000000000007918 */ /* 0x000fc00000000000 */
        /* <DEDUP_REMOVED lines=9> */
.L_x_197:


//--------------------- .nv.global.init           --------------------------
	.section	.nv.global.init,"aw",@progbits
.nv.global.init:
	.type		$str$22,@object
	.size		$str$22,($str$23 - $str$22)
$str$22:
        /*0000*/ 	.byte	0x6b, 0x5f, 0x74, 0x69, 0x6c, 0x65, 0x5f, 0x63, 0x6f, 0x75, 0x6e, 0x74, 0x20, 0x3e, 0x3d, 0x20
        /*0010*/ 	.byte	0x31, 0x00
	.type		$str$23,@object
	.size		$str$23,(__unnamed_1 - $str$23)
$str$23:
        /*0012*/ 	.byte	0x2f, 0x74, 0x6d, 0x70, 0x2f, 0x63, 0x75, 0x74, 0x6c, 0x61, 0x73, 0x73, 0x5f, 0x73, 0x77, 0x65
        /*0022*/ 	.byte	0x65, 0x70, 0x5f, 0x73, 0x72, 0x63, 0x2f, 0x69, 0x6e, 0x63, 0x6c, 0x75, 0x64, 0x65, 0x2f, 0x63
        /*0032*/ 	.byte	0x75, 0x74, 0x6c, 0x61, 0x73, 0x73, 0x2f, 0x67, 0x65, 0x6d, 0x6d, 0x2f, 0x63, 0x6f, 0x6c, 0x6c
        /*0042*/ 	.byte	0x65, 0x63, 0x74, 0x69, 0x76, 0x65, 0x2f, 0x73, 0x6d, 0x39, 0x30, 0x5f, 0x6d, 0x6d, 0x61, 0x5f
        /*0052*/ 	.byte	0x74, 0x6d, 0x61, 0x5f, 0x67, 0x6d, 0x6d, 0x61, 0x5f, 0x73, 0x73, 0x5f, 0x77, 0x61, 0x72, 0x70
        /*0062*/ 	.byte	0x73, 0x70, 0x65, 0x63, 0x69, 0x61, 0x6c, 0x69, 0x7a, 0x65, 0x64, 0x2e, 0x68, 0x70, 0x70, 0x00
	.type		__unnamed_1,@object
	.size		__unnamed_1,(.L_0 - __unnamed_1)
__unnamed_1:
        /*0072*/ 	.byte	0x76, 0x6f, 0x69, 0x64, 0x20, 0x63, 0x75, 0x74, 0x6c, 0x61, 0x73, 0x73, 0x3a, 0x3a, 0x67, 0x65
        /* <DEDUP_REMOVED lines=178> */
        /*0ba2*/ 	.byte	0x79, 0x5d, 0x00
.L_0:


//--------------------- .nv.shared._ZN7cutlass13device_kernelINS_4gemm6kernel13GemmUniversalIN4cute5tupleIJiiiiEEENS1_10collective13CollectiveMmaINS1_34MainloopSm90TmaGmmaWarpSpecializedILi4ENS5_IJNS4_1CILi2EEESB_NSA_ILi1EEEEEENS1_35KernelTmaWarpSpecializedCooperativeEEENS5_IJNSA_ILi128EEESG_NSA_ILi64EEEEEENS_10tfloat32_tENS5_IJlSC_lEEESJ_SK_NS4_8TiledMMAINS4_8MMA_AtomIJNS4_4SM904GMMA30MMA_64x128x8_F32TF32TF32_SS_TNILNSO_7ScaleInE1ELSQ_1EEEEEENS4_6LayoutINS5_IJSB_SC_SC_EEENS5_IJSC_NSA_ILi0EEESV_EEEEENS5_IJNS4_10UnderscoreESY_SY_EEEEENS4_23SM90_TMA_LOAD_MULTICASTENS4_14ComposedLayoutINS4_7SwizzleILi3ELi4ELi3EEENS4_18smem_ptr_flag_bitsILi32EEENST_INS5_IJNSA_ILi8EEENSA_ILi32EEEEEENS5_IJS18_SC_EEEEEEEvNS4_8identityES11_S1C_vS1D_EENS_8epilogue10collective6detail29Sm90TmaWarpSpecializedAdapterINS1G_15DefaultEpilogueISJ_SK_SK_NS1F_6thread17LinearCombinationISJ_Li1EffLNS1K_9ScaleType4KindE0ELNS_15FloatRoundStyleE2ESJ_EENS1_15EpilogueDefaultEEEEEvvEEEEvNT_6ParamsE --------------------------
	.section	.nv.shared._ZN7cutlass13device_kernelINS_4gemm6kernel13GemmUniversalIN4cute5tupleIJiiiiEEENS1_10collective13CollectiveMmaINS1_34MainloopSm90TmaGmmaWarpSpecializedILi4ENS5_IJNS4_1CILi2EEESB_NSA_ILi1EEEEEENS1_35KernelTmaWarpSpecializedCooperativeEEENS5_IJNSA_ILi128EEESG_NSA_ILi64EEEEEENS_10tfloat32_tENS5_IJlSC_lEEESJ_SK_NS4_8TiledMMAINS4_8MMA_AtomIJNS4_4SM904GMMA30MMA_64x128x8_F32TF32TF32_SS_TNILNSO_7ScaleInE1ELSQ_1EEEEEENS4_6LayoutINS5_IJSB_SC_SC_EEENS5_IJSC_NSA_ILi0EEESV_EEEEENS5_IJNS4_10UnderscoreESY_SY_EEEEENS4_23SM90_TMA_LOAD_MULTICASTENS4_14ComposedLayoutINS4_7SwizzleILi3ELi4ELi3EEENS4_18smem_ptr_flag_bitsILi32EEENST_INS5_IJNSA_ILi8EEENSA_ILi32EEEEEENS5_IJS18_SC_EEEEEEEvNS4_8identityES11_S1C_vS1D_EENS_8epilogue10collective6detail29Sm90TmaWarpSpecializedAdapterINS1G_15DefaultEpilogueISJ_SK_SK_NS1F_6thread17LinearCombinationISJ_Li1EffLNS1K_9ScaleType4KindE0ELNS_15FloatRoundStyleE2ESJ_EENS1_15EpilogueDefaultEEEEEvvEEEEvNT_6ParamsE,"aw",@nobits
	.sectionflags	@""
	.align	16
	.zero		1024


//--------------------- .nv.shared.reserved.0     --------------------------
	.section	.nv.shared.reserved.0,"aw",@nobits
	.weak		__nv_reservedSMEM_offset_0_alias
	.size		__nv_reservedSMEM_offset_0_alias, 0, 0
	.other		__nv_reservedSMEM_offset_0_alias,@"STO_CUDA_RESERVED_SHARED STV_DEFAULT"
__nv_reservedSMEM_offset_0_alias:
	.zero		0


//--------------------- .nv.global                --------------------------
	.section	.nv.global,"aw",@nobits
.nv.global:
	.type		_ZN39_INTERNAL_0abc4a52_4_k_cu_d11107c1_69794cute1_E,@object
	.size		_ZN39_INTERNAL_0abc4a52_4_k_cu_d11107c1_69794cute1_E,(_ZN39_INTERNAL_0abc4a52_4_k_cu_d11107c1_69794cuda3std3__45__cpo6cbeginE - _ZN39_INTERNAL_0abc4a52_4_k_cu_d11107c1_69794cute1_E)
_ZN39_INTERNAL_0abc4a52_4_k_cu_d11107c1_69794cute1_E:
	.zero		1
	.type		_ZN39_INTERNAL_0abc4a52_4_k_cu_d11107c1_69794cuda3std3__45__cpo6cbeginE,@object
	.size		_ZN39_INTERNAL_0abc4a52_4_k_cu_d11107c1_69794cuda3std3__45__cpo6cbeginE,(_ZN39_INTERNAL_0abc4a52_4_k_cu_d11107c1_69794cuda3std3__48in_placeE - _ZN39_INTERNAL_0abc4a52_4_k_cu_d11107c1_69794cuda3std3__45__cpo6cbeginE)
_ZN39_INTERNAL_0abc4a52_4_k_cu_d11107c1_69794cuda3std3__45__cpo6cbeginE:
	.zero		1
	.type		_ZN39_INTERNAL_0abc4a52_4_k_cu_d11107c1_69794cuda3std3__48in_placeE,@object
	.size		_ZN39_INTERNAL_0abc4a52_4_k_cu_d11107c1_69794cuda3std3__48in_placeE,(_ZN39_INTERNAL_0abc4a52_4_k_cu_d11107c1_69794cuda3std6ranges3__45__cpo9iter_moveE - _ZN39_INTERNAL_0abc4a52_4_k_cu_d11107c1_69794cuda3std3__48in_placeE)
_ZN39_INTERNAL_0abc4a52_4_k_cu_d11107c1_69794cuda3std3__48in_placeE:
	.zero		1
	.type		_ZN39_INTERNAL_0abc4a52_4_k_cu_d11107c1_69794cuda3std6ranges3__45__cpo9iter_moveE,@object
	.size		_ZN39_INTERNAL_0abc4a52_4_k_cu_d11107c1_69794cuda3std6ranges3__45__cpo9iter_moveE,(_ZN39_INTERNAL_0abc4a52_4_k_cu_d11107c1_69794cuda3std3__45__cpo5beginE - _ZN39_INTERNAL_0abc4a52_4_k_cu_d11107c1_69794cuda3std6ranges3__45__cpo9iter_moveE)
_ZN39_INTERNAL_0abc4a52_4_k_cu_d11107c1_69794cuda3std6ranges3__45__cpo9iter_moveE:
	.zero		1
	.type		_ZN39_INTERNAL_0abc4a52_4_k_cu_d11107c1_69794cuda3std3__45__cpo5beginE,@object
	.size		_ZN39_INTERNAL_0abc4a52_4_k_cu_d11107c1_69794cuda3std3__45__cpo5beginE,(_ZN39_INTERNAL_0abc4a52_4_k_cu_d11107c1_69794cuda3std3__441_GLOBAL__N__0abc4a52_4_k_cu_d11107c1_69796ignoreE - _ZN39_INTERNAL_0abc4a52_4_k_cu_d11107c1_69794cuda3std3__45__cpo5beginE)
_ZN39_INTERNAL_0abc4a52_4_k_cu_d11107c1_69794cuda3std3__45__cpo5beginE:
	.zero		1
	.type		_ZN39_INTERNAL_0abc4a52_4_k_cu_d11107c1_69794cuda3std3__441_GLOBAL__N__0abc4a52_4_k_cu_d11107c1_69796ignoreE,@object
	.size		_ZN39_INTERNAL_0abc4a52_4_k_cu_d11107c1_69794cuda3std3__441_GLOBAL__N__0abc4a52_4_k_cu_d11107c1_69796ignoreE,(_ZN39_INTERNAL_0abc4a52_4_k_cu_d11107c1_69794cute7productE - _ZN39_INTERNAL_0abc4a52_4_k_cu_d11107c1_69794cuda3std3__441_GLOBAL__N__0abc4a52_4_k_cu_d11107c1_69796ignoreE)
_ZN39_INTERNAL_0abc4a52_4_k_cu_d11107c1_69794cuda3std3__441_GLOBAL__N__0abc4a52_4_k_cu_d11107c1_69796ignoreE:
	.zero		1
	.type		_ZN39_INTERNAL_0abc4a52_4_k_cu_d11107c1_69794cute7productE,@object
	.size		_ZN39_INTERNAL_0abc4a52_4_k_cu_d11107c1_69794cute7productE,(_ZN39_INTERNAL_0abc4a52_4_k_cu_d11107c1_69794cuda3std3__45__cpo3endE - _ZN39_INTERNAL_0abc4a52_4_k_cu_d11107c1_69794cute7productE)
_ZN39_INTERNAL_0abc4a52_4_k_cu_d11107c1_69794cute7productE:
	.zero		1
	.type		_ZN39_INTERNAL_0abc4a52_4_k_cu_d11107c1_69794cuda3std3__45__cpo3endE,@object
	.size		_ZN39_INTERNAL_0abc4a52_4_k_cu_d11107c1_69794cuda3std3__45__cpo3endE,(_ZN39_INTERNAL_0abc4a52_4_k_cu_d11107c1_69794cuda3std3__419piecewise_constructE - _ZN39_INTERNAL_0abc4a52_4_k_cu_d11107c1_69794cuda3std3__45__cpo3endE)
_ZN39_INTERNAL_0abc4a52_4_k_cu_d11107c1_69794cuda3std3__45__cpo3endE:
	.zero		1
	.type		_ZN39_INTERNAL_0abc4a52_4_k_cu_d11107c1_69794cuda3std3__419piecewise_constructE,@object
	.size		_ZN39_INTERNAL_0abc4a52_4_k_cu_d11107c1_69794cuda3std3__419piecewise_constructE,(_ZN39_INTERNAL_0abc4a52_4_k_cu_d11107c1_69794cuda3std3__45__cpo4cendE - _ZN39_INTERNAL_0abc4a52_4_k_cu_d11107c1_69794cuda3std3__419piecewise_constructE)
_ZN39_INTERNAL_0abc4a52_4_k_cu_d11107c1_69794cuda3std3__419piecewise_constructE:
	.zero		1
	.type		_ZN39_INTERNAL_0abc4a52_4_k_cu_d11107c1_69794cuda3std3__45__cpo4cendE,@object
	.size		_ZN39_INTERNAL_0abc4a52_4_k_cu_d11107c1_69794cuda3std3__45__cpo4cendE,(_ZN39_INTERNAL_0abc4a52_4_k_cu_d11107c1_69794cuda3std6ranges3__45__cpo4swapE - _ZN39_INTERNAL_0abc4a52_4_k_cu_d11107c1_69794cuda3std3__45__cpo4cendE)
_ZN39_INTERNAL_0abc4a52_4_k_cu_d11107c1_69794cuda3std3__45__cpo4cendE:
	.zero		1
	.type		_ZN39_INTERNAL_0abc4a52_4_k_cu_d11107c1_69794cuda3std6ranges3__45__cpo4swapE,@object
	.size		_ZN39_INTERNAL_0abc4a52_4_k_cu_d11107c1_69794cuda3std6ranges3__45__cpo4swapE,(.L_8 - _ZN39_INTERNAL_0abc4a52_4_k_cu_d11107c1_69794cuda3std6ranges3__45__cpo4swapE)
_ZN39_INTERNAL_0abc4a52_4_k_cu_d11107c1_69794cuda3std6ranges3__45__cpo4swapE:
	.zero		1
.L_8:


//--------------------- .nv.constant0._ZN7cutlass13device_kernelINS_4gemm6kernel13GemmUniversalIN4cute5tupleIJiiiiEEENS1_10collective13CollectiveMmaINS1_34MainloopSm90TmaGmmaWarpSpecializedILi4ENS5_IJNS4_1CILi2EEESB_NSA_ILi1EEEEEENS1_35KernelTmaWarpSpecializedCooperativeEEENS5_IJNSA_ILi128EEESG_NSA_ILi64EEEEEENS_10tfloat32_tENS5_IJlSC_lEEESJ_SK_NS4_8TiledMMAINS4_8MMA_AtomIJNS4_4SM904GMMA30MMA_64x128x8_F32TF32TF32_SS_TNILNSO_7ScaleInE1ELSQ_1EEEEEENS4_6LayoutINS5_IJSB_SC_SC_EEENS5_IJSC_NSA_ILi0EEESV_EEEEENS5_IJNS4_10UnderscoreESY_SY_EEEEENS4_23SM90_TMA_LOAD_MULTICASTENS4_14ComposedLayoutINS4_7SwizzleILi3ELi4ELi3EEENS4_18smem_ptr_flag_bitsILi32EEENST_INS5_IJNSA_ILi8EEENSA_ILi32EEEEEENS5_IJS18_SC_EEEEEEEvNS4_8identityES11_S1C_vS1D_EENS_8epilogue10collective6detail29Sm90TmaWarpSpecializedAdapterINS1G_15DefaultEpilogueISJ_SK_SK_NS1F_6thread17LinearCombinationISJ_Li1EffLNS1K_9ScaleType4KindE0ELNS_15FloatRoundStyleE2ESJ_EENS1_15EpilogueDefaultEEEEEvvEEEEvNT_6ParamsE --------------------------
	.section	.nv.constant0._ZN7cutlass13device_kernelINS_4gemm6kernel13GemmUniversalIN4cute5tupleIJiiiiEEENS1_10collective13CollectiveMmaINS1_34MainloopSm90TmaGmmaWarpSpecializedILi4ENS5_IJNS4_1CILi2EEESB_NSA_ILi1EEEEEENS1_35KernelTmaWarpSpecializedCooperativeEEENS5_IJNSA_ILi128EEESG_NSA_ILi64EEEEEENS_10tfloat32_tENS5_IJlSC_lEEESJ_SK_NS4_8TiledMMAINS4_8MMA_AtomIJNS4_4SM904GMMA30MMA_64x128x8_F32TF32TF32_SS_TNILNSO_7ScaleInE1ELSQ_1EEEEEENS4_6LayoutINS5_IJSB_SC_SC_EEENS5_IJSC_NSA_ILi0EEESV_EEEEENS5_IJNS4_10UnderscoreESY_SY_EEEEENS4_23SM90_TMA_LOAD_MULTICASTENS4_14ComposedLayoutINS4_7SwizzleILi3ELi4ELi3EEENS4_18smem_ptr_flag_bitsILi32EEENST_INS5_IJNSA_ILi8EEENSA_ILi32EEEEEENS5_IJS18_SC_EEEEEEEvNS4_8identityES11_S1C_vS1D_EENS_8epilogue10collective6detail29Sm90TmaWarpSpecializedAdapterINS1G_15DefaultEpilogueISJ_SK_SK_NS1F_6thread17LinearCombinationISJ_Li1EffLNS1K_9ScaleType4KindE0ELNS_15FloatRoundStyleE2ESJ_EENS1_15EpilogueDefaultEEEEEvvEEEEvNT_6ParamsE,"a",@progbits
	.sectionflags	@""
	.align	4
.nv.constant0._ZN7cutlass13device_kernelINS_4gemm6kernel13GemmUniversalIN4cute5tupleIJiiiiEEENS1_10collective13CollectiveMmaINS1_34MainloopSm90TmaGmmaWarpSpecializedILi4ENS5_IJNS4_1CILi2EEESB_NSA_ILi1EEEEEENS1_35KernelTmaWarpSpecializedCooperativeEEENS5_IJNSA_ILi128EEESG_NSA_ILi64EEEEEENS_10tfloat32_tENS5_IJlSC_lEEESJ_SK_NS4_8TiledMMAINS4_8MMA_AtomIJNS4_4SM904GMMA30MMA_64x128x8_F32TF32TF32_SS_TNILNSO_7ScaleInE1ELSQ_1EEEEEENS4_6LayoutINS5_IJSB_SC_SC_EEENS5_IJSC_NSA_ILi0EEESV_EEEEENS5_IJNS4_10UnderscoreESY_SY_EEEEENS4_23SM90_TMA_LOAD_MULTICASTENS4_14ComposedLayoutINS4_7SwizzleILi3ELi4ELi3EEENS4_18smem_ptr_flag_bitsILi32EEENST_INS5_IJNSA_ILi8EEENSA_ILi32EEEEEENS5_IJS18_SC_EEEEEEEvNS4_8identityES11_S1C_vS1D_EENS_8epilogue10collective6detail29Sm90TmaWarpSpecializedAdapterINS1G_15DefaultEpilogueISJ_SK_SK_NS1F_6thread17LinearCombinationISJ_Li1EffLNS1K_9ScaleType4KindE0ELNS_15FloatRoundStyleE2ESJ_EENS1_15EpilogueDefaultEEEEEvvEEEEvNT_6ParamsE:
	.zero		1664


//--------------------- SYMBOLS --------------------------

	.type		.nv.reservedSmem.offset0,@object
	.size		.nv.reservedSmem.offset0,0x4
	.type		__assertfail,@function
